//
// Generated by NVIDIA NVVM Compiler
//
// Compiler Build ID: CL-36424714
// Cuda compilation tools, release 13.0, V13.0.88
// Based on NVVM 20.0.0
//

.version 9.0
.target sm_100
.address_size 64

	// .globl	_Z16rmspropv2_kernelIfEvPT_S1_S1_mddddbPKfS3_
.extern .func  (.param .b32 func_retval0) vprintf
(
	.param .b64 vprintf_param_0,
	.param .b64 vprintf_param_1
)
;
.global .align 1 .b8 $str[54] = {85, 115, 105, 110, 103, 32, 115, 108, 111, 119, 32, 112, 97, 116, 104, 32, 100, 117, 101, 32, 116, 111, 32, 97, 108, 105, 103, 110, 109, 101, 110, 116, 32, 111, 114, 32, 73, 76, 80, 32, 99, 111, 110, 115, 116, 114, 97, 105, 110, 116, 115, 46, 10};

.visible .entry _Z16rmspropv2_kernelIfEvPT_S1_S1_mddddbPKfS3_(
	.param .u64 .ptr .align 1 _Z16rmspropv2_kernelIfEvPT_S1_S1_mddddbPKfS3__param_0,
	.param .u64 .ptr .align 1 _Z16rmspropv2_kernelIfEvPT_S1_S1_mddddbPKfS3__param_1,
	.param .u64 .ptr .align 1 _Z16rmspropv2_kernelIfEvPT_S1_S1_mddddbPKfS3__param_2,
	.param .u64 _Z16rmspropv2_kernelIfEvPT_S1_S1_mddddbPKfS3__param_3,
	.param .f64 _Z16rmspropv2_kernelIfEvPT_S1_S1_mddddbPKfS3__param_4,
	.param .f64 _Z16rmspropv2_kernelIfEvPT_S1_S1_mddddbPKfS3__param_5,
	.param .f64 _Z16rmspropv2_kernelIfEvPT_S1_S1_mddddbPKfS3__param_6,
	.param .f64 _Z16rmspropv2_kernelIfEvPT_S1_S1_mddddbPKfS3__param_7,
	.param .u8 _Z16rmspropv2_kernelIfEvPT_S1_S1_mddddbPKfS3__param_8,
	.param .u64 .ptr .align 1 _Z16rmspropv2_kernelIfEvPT_S1_S1_mddddbPKfS3__param_9,
	.param .u64 .ptr .align 1 _Z16rmspropv2_kernelIfEvPT_S1_S1_mddddbPKfS3__param_10
)
{
	.reg .pred 	%p<72>;
	.reg .b16 	%rs<2>;
	.reg .b32 	%r<10>;
	.reg .b32 	%f<169>;
	.reg .b64 	%rd<80>;
	.reg .b64 	%fd<29>;

	ld.param.u64 	%rd12, [_Z16rmspropv2_kernelIfEvPT_S1_S1_mddddbPKfS3__param_0];
	ld.param.f64 	%fd1, [_Z16rmspropv2_kernelIfEvPT_S1_S1_mddddbPKfS3__param_4];
	ld.param.f64 	%fd2, [_Z16rmspropv2_kernelIfEvPT_S1_S1_mddddbPKfS3__param_5];
	ld.param.f64 	%fd3, [_Z16rmspropv2_kernelIfEvPT_S1_S1_mddddbPKfS3__param_6];
	ld.param.f64 	%fd4, [_Z16rmspropv2_kernelIfEvPT_S1_S1_mddddbPKfS3__param_7];
	ld.param.s8 	%rs1, [_Z16rmspropv2_kernelIfEvPT_S1_S1_mddddbPKfS3__param_8];
	ld.param.u64 	%rd17, [_Z16rmspropv2_kernelIfEvPT_S1_S1_mddddbPKfS3__param_10];
	setp.eq.s64 	%p3, %rd17, 0;
	@%p3 bra 	$L__BB0_2;
	cvta.to.global.u64 	%rd18, %rd17;
	ld.global.f32 	%f76, [%rd18];
	setp.eq.f32 	%p4, %f76, 0f3F800000;
	@%p4 bra 	$L__BB0_28;
$L__BB0_2:
	ld.param.u64 	%rd69, [_Z16rmspropv2_kernelIfEvPT_S1_S1_mddddbPKfS3__param_3];
	ld.param.u64 	%rd63, [_Z16rmspropv2_kernelIfEvPT_S1_S1_mddddbPKfS3__param_1];
	mov.u32 	%r2, %ctaid.x;
	cvt.u64.u32 	%rd19, %r2;
	mul.lo.s64 	%rd1, %rd69, %rd19;
	cvta.to.global.u64 	%rd20, %rd12;
	shl.b64 	%rd21, %rd1, 2;
	add.s64 	%rd2, %rd20, %rd21;
	add.s64 	%rd22, %rd12, %rd21;
	add.s64 	%rd23, %rd63, %rd21;
	or.b64  	%rd24, %rd22, %rd23;
	and.b64  	%rd25, %rd24, 15;
	setp.ne.s64 	%p6, %rd25, 0;
	mov.pred 	%p71, 0;
	@%p6 bra 	$L__BB0_4;
	ld.param.u64 	%rd66, [_Z16rmspropv2_kernelIfEvPT_S1_S1_mddddbPKfS3__param_2];
	add.s64 	%rd27, %rd66, %rd21;
	and.b64  	%rd28, %rd27, 15;
	setp.eq.s64 	%p71, %rd28, 0;
$L__BB0_4:
	ld.param.u64 	%rd70, [_Z16rmspropv2_kernelIfEvPT_S1_S1_mddddbPKfS3__param_3];
	and.b64  	%rd29, %rd70, 3;
	setp.ne.s64 	%p7, %rd29, 0;
	not.pred 	%p8, %p71;
	or.pred  	%p9, %p7, %p8;
	@%p9 bra 	$L__BB0_26;
	ld.param.u64 	%rd71, [_Z16rmspropv2_kernelIfEvPT_S1_S1_mddddbPKfS3__param_3];
	mov.u32 	%r5, %tid.x;
	cvt.u64.u32 	%rd78, %r5;
	mul.wide.u32 	%rd32, %r5, 4;
	setp.ge.u64 	%p11, %rd32, %rd71;
	@%p11 bra 	$L__BB0_28;
	ld.param.u64 	%rd76, [_Z16rmspropv2_kernelIfEvPT_S1_S1_mddddbPKfS3__param_9];
	setp.eq.s64 	%p12, %rd76, 0;
	cvt.rn.f32.f64 	%f1, %fd4;
	cvt.rn.f32.f64 	%f2, %fd2;
	@%p12 bra 	$L__BB0_7;
	bra.uni 	$L__BB0_17;
$L__BB0_7:
	mov.u32 	%r9, %ntid.x;
	cvt.u64.u32 	%rd61, %r9;
$L__BB0_8:
	ld.param.u64 	%rd74, [_Z16rmspropv2_kernelIfEvPT_S1_S1_mddddbPKfS3__param_3];
	ld.param.u64 	%rd68, [_Z16rmspropv2_kernelIfEvPT_S1_S1_mddddbPKfS3__param_2];
	ld.param.u64 	%rd65, [_Z16rmspropv2_kernelIfEvPT_S1_S1_mddddbPKfS3__param_1];
	setp.eq.s16 	%p42, %rs1, 0;
	shl.b64 	%rd49, %rd78, 4;
	add.s64 	%rd50, %rd2, %rd49;
	ld.global.v4.f32 	{%f154, %f156, %f158, %f160}, [%rd50];
	cvta.to.global.u64 	%rd51, %rd65;
	mul.lo.s64 	%rd53, %rd74, %rd19;
	shl.b64 	%rd54, %rd53, 2;
	add.s64 	%rd55, %rd51, %rd54;
	add.s64 	%rd5, %rd55, %rd49;
	ld.global.v4.f32 	{%f7, %f8, %f9, %f10}, [%rd5];
	cvta.to.global.u64 	%rd56, %rd68;
	add.s64 	%rd6, %rd56, %rd54;
	add.s64 	%rd57, %rd6, %rd49;
	ld.global.v4.f32 	{%f153, %f155, %f157, %f159}, [%rd57];
	setp.neu.f32 	%p43, %f7, 0f00000000;
	or.pred  	%p44, %p42, %p43;
	selp.f32 	%f117, %f1, 0f00000000, %p44;
	selp.f32 	%f118, %f2, 0f3F800000, %p44;
	fma.rn.f32 	%f119, %f154, %f117, %f7;
	mul.f32 	%f120, %f119, %f119;
	fma.rn.f32 	%f15, %f153, %f118, %f120;
	sqrt.rn.f32 	%f121, %f15;
	cvt.f64.f32 	%fd17, %f121;
	add.f64 	%fd18, %fd3, %fd17;
	div.rn.f64 	%fd19, %fd1, %fd18;
	cvt.rn.f32.f64 	%f122, %fd19;
	mul.f32 	%f16, %f119, %f122;
	abs.f32 	%f123, %f15;
	setp.equ.f32 	%p45, %f123, 0f7F800000;
	@%p45 bra 	$L__BB0_10;
	sub.f32 	%f124, %f154, %f16;
	abs.f32 	%f125, %f124;
	setp.ne.f32 	%p46, %f125, 0f7F800000;
	setp.ge.f32 	%p47, %f15, 0f00000000;
	and.pred  	%p48, %p46, %p47;
	selp.f32 	%f153, %f15, %f153, %p48;
	selp.f32 	%f154, %f124, %f154, %p48;
$L__BB0_10:
	setp.neu.f32 	%p50, %f8, 0f00000000;
	or.pred  	%p51, %p42, %p50;
	selp.f32 	%f126, %f1, 0f00000000, %p51;
	selp.f32 	%f127, %f2, 0f3F800000, %p51;
	fma.rn.f32 	%f128, %f156, %f126, %f8;
	mul.f32 	%f129, %f128, %f128;
	fma.rn.f32 	%f21, %f155, %f127, %f129;
	sqrt.rn.f32 	%f130, %f21;
	cvt.f64.f32 	%fd20, %f130;
	add.f64 	%fd21, %fd3, %fd20;
	div.rn.f64 	%fd22, %fd1, %fd21;
	cvt.rn.f32.f64 	%f131, %fd22;
	mul.f32 	%f22, %f128, %f131;
	abs.f32 	%f132, %f21;
	setp.equ.f32 	%p52, %f132, 0f7F800000;
	@%p52 bra 	$L__BB0_12;
	sub.f32 	%f133, %f156, %f22;
	abs.f32 	%f134, %f133;
	setp.ne.f32 	%p53, %f134, 0f7F800000;
	setp.ge.f32 	%p54, %f21, 0f00000000;
	and.pred  	%p55, %p53, %p54;
	selp.f32 	%f155, %f21, %f155, %p55;
	selp.f32 	%f156, %f133, %f156, %p55;
$L__BB0_12:
	setp.neu.f32 	%p57, %f9, 0f00000000;
	or.pred  	%p58, %p42, %p57;
	selp.f32 	%f135, %f1, 0f00000000, %p58;
	selp.f32 	%f136, %f2, 0f3F800000, %p58;
	fma.rn.f32 	%f137, %f158, %f135, %f9;
	mul.f32 	%f138, %f137, %f137;
	fma.rn.f32 	%f27, %f157, %f136, %f138;
	sqrt.rn.f32 	%f139, %f27;
	cvt.f64.f32 	%fd23, %f139;
	add.f64 	%fd24, %fd3, %fd23;
	div.rn.f64 	%fd25, %fd1, %fd24;
	cvt.rn.f32.f64 	%f140, %fd25;
	mul.f32 	%f28, %f137, %f140;
	abs.f32 	%f141, %f27;
	setp.equ.f32 	%p59, %f141, 0f7F800000;
	@%p59 bra 	$L__BB0_14;
	sub.f32 	%f142, %f158, %f28;
	abs.f32 	%f143, %f142;
	setp.ne.f32 	%p60, %f143, 0f7F800000;
	setp.ge.f32 	%p61, %f27, 0f00000000;
	and.pred  	%p62, %p60, %p61;
	selp.f32 	%f157, %f27, %f157, %p62;
	selp.f32 	%f158, %f142, %f158, %p62;
$L__BB0_14:
	setp.neu.f32 	%p64, %f10, 0f00000000;
	or.pred  	%p65, %p42, %p64;
	selp.f32 	%f144, %f1, 0f00000000, %p65;
	selp.f32 	%f145, %f2, 0f3F800000, %p65;
	fma.rn.f32 	%f146, %f160, %f144, %f10;
	mul.f32 	%f147, %f146, %f146;
	fma.rn.f32 	%f33, %f159, %f145, %f147;
	sqrt.rn.f32 	%f148, %f33;
	cvt.f64.f32 	%fd26, %f148;
	add.f64 	%fd27, %fd3, %fd26;
	div.rn.f64 	%fd28, %fd1, %fd27;
	cvt.rn.f32.f64 	%f149, %fd28;
	mul.f32 	%f34, %f146, %f149;
	abs.f32 	%f150, %f33;
	setp.equ.f32 	%p66, %f150, 0f7F800000;
	@%p66 bra 	$L__BB0_16;
	sub.f32 	%f151, %f160, %f34;
	abs.f32 	%f152, %f151;
	setp.ne.f32 	%p67, %f152, 0f7F800000;
	setp.ge.f32 	%p68, %f33, 0f00000000;
	and.pred  	%p69, %p67, %p68;
	selp.f32 	%f159, %f33, %f159, %p69;
	selp.f32 	%f160, %f151, %f160, %p69;
$L__BB0_16:
	ld.param.u64 	%rd75, [_Z16rmspropv2_kernelIfEvPT_S1_S1_mddddbPKfS3__param_3];
	shl.b64 	%rd58, %rd78, 4;
	add.s64 	%rd59, %rd2, %rd58;
	st.global.v4.f32 	[%rd59], {%f154, %f156, %f158, %f160};
	st.global.v4.f32 	[%rd5], {%f7, %f8, %f9, %f10};
	add.s64 	%rd60, %rd6, %rd58;
	st.global.v4.f32 	[%rd60], {%f153, %f155, %f157, %f159};
	add.s64 	%rd78, %rd78, %rd61;
	shl.b64 	%rd62, %rd78, 2;
	setp.lt.u64 	%p70, %rd62, %rd75;
	@%p70 bra 	$L__BB0_8;
	bra.uni 	$L__BB0_28;
$L__BB0_17:
	ld.param.u64 	%rd77, [_Z16rmspropv2_kernelIfEvPT_S1_S1_mddddbPKfS3__param_9];
	ld.param.u64 	%rd72, [_Z16rmspropv2_kernelIfEvPT_S1_S1_mddddbPKfS3__param_3];
	ld.param.u64 	%rd67, [_Z16rmspropv2_kernelIfEvPT_S1_S1_mddddbPKfS3__param_2];
	ld.param.u64 	%rd64, [_Z16rmspropv2_kernelIfEvPT_S1_S1_mddddbPKfS3__param_1];
	setp.eq.s16 	%p13, %rs1, 0;
	shl.b64 	%rd33, %rd78, 4;
	add.s64 	%rd34, %rd2, %rd33;
	ld.global.v4.f32 	{%f162, %f164, %f166, %f168}, [%rd34];
	cvta.to.global.u64 	%rd35, %rd64;
	mov.u32 	%r6, %ctaid.x;
	cvt.u64.u32 	%rd36, %r6;
	mul.lo.s64 	%rd37, %rd72, %rd36;
	shl.b64 	%rd38, %rd37, 2;
	add.s64 	%rd9, %rd35, %rd38;
	add.s64 	%rd39, %rd9, %rd33;
	ld.global.v4.f32 	{%f43, %f44, %f45, %f46}, [%rd39];
	cvta.to.global.u64 	%rd40, %rd67;
	add.s64 	%rd10, %rd40, %rd38;
	add.s64 	%rd41, %rd10, %rd33;
	ld.global.v4.f32 	{%f161, %f163, %f165, %f167}, [%rd41];
	cvta.to.global.u64 	%rd42, %rd77;
	ld.global.f32 	%f51, [%rd42];
	div.rn.f32 	%f77, %f43, %f51;
	setp.neu.f32 	%p14, %f77, 0f00000000;
	or.pred  	%p15, %p13, %p14;
	selp.f32 	%f78, %f1, 0f00000000, %p15;
	selp.f32 	%f79, %f2, 0f3F800000, %p15;
	fma.rn.f32 	%f80, %f162, %f78, %f77;
	mul.f32 	%f81, %f80, %f80;
	fma.rn.f32 	%f52, %f161, %f79, %f81;
	sqrt.rn.f32 	%f82, %f52;
	cvt.f64.f32 	%fd5, %f82;
	add.f64 	%fd6, %fd3, %fd5;
	div.rn.f64 	%fd7, %fd1, %fd6;
	cvt.rn.f32.f64 	%f83, %fd7;
	mul.f32 	%f53, %f80, %f83;
	abs.f32 	%f84, %f52;
	setp.equ.f32 	%p16, %f84, 0f7F800000;
	@%p16 bra 	$L__BB0_19;
	sub.f32 	%f85, %f162, %f53;
	abs.f32 	%f86, %f85;
	setp.ne.f32 	%p17, %f86, 0f7F800000;
	setp.ge.f32 	%p18, %f52, 0f00000000;
	and.pred  	%p19, %p17, %p18;
	selp.f32 	%f161, %f52, %f161, %p19;
	selp.f32 	%f162, %f85, %f162, %p19;
$L__BB0_19:
	div.rn.f32 	%f87, %f44, %f51;
	setp.neu.f32 	%p21, %f87, 0f00000000;
	or.pred  	%p22, %p13, %p21;
	selp.f32 	%f88, %f1, 0f00000000, %p22;
	selp.f32 	%f89, %f2, 0f3F800000, %p22;
	fma.rn.f32 	%f90, %f164, %f88, %f87;
	mul.f32 	%f91, %f90, %f90;
	fma.rn.f32 	%f58, %f163, %f89, %f91;
	sqrt.rn.f32 	%f92, %f58;
	cvt.f64.f32 	%fd8, %f92;
	add.f64 	%fd9, %fd3, %fd8;
	div.rn.f64 	%fd10, %fd1, %fd9;
	cvt.rn.f32.f64 	%f93, %fd10;
	mul.f32 	%f59, %f90, %f93;
	abs.f32 	%f94, %f58;
	setp.equ.f32 	%p23, %f94, 0f7F800000;
	@%p23 bra 	$L__BB0_21;
	sub.f32 	%f95, %f164, %f59;
	abs.f32 	%f96, %f95;
	setp.ne.f32 	%p24, %f96, 0f7F800000;
	setp.ge.f32 	%p25, %f58, 0f00000000;
	and.pred  	%p26, %p24, %p25;
	selp.f32 	%f163, %f58, %f163, %p26;
	selp.f32 	%f164, %f95, %f164, %p26;
$L__BB0_21:
	div.rn.f32 	%f97, %f45, %f51;
	setp.neu.f32 	%p28, %f97, 0f00000000;
	or.pred  	%p29, %p13, %p28;
	selp.f32 	%f98, %f1, 0f00000000, %p29;
	selp.f32 	%f99, %f2, 0f3F800000, %p29;
	fma.rn.f32 	%f100, %f166, %f98, %f97;
	mul.f32 	%f101, %f100, %f100;
	fma.rn.f32 	%f64, %f165, %f99, %f101;
	sqrt.rn.f32 	%f102, %f64;
	cvt.f64.f32 	%fd11, %f102;
	add.f64 	%fd12, %fd3, %fd11;
	div.rn.f64 	%fd13, %fd1, %fd12;
	cvt.rn.f32.f64 	%f103, %fd13;
	mul.f32 	%f65, %f100, %f103;
	abs.f32 	%f104, %f64;
	setp.equ.f32 	%p30, %f104, 0f7F800000;
	@%p30 bra 	$L__BB0_23;
	sub.f32 	%f105, %f166, %f65;
	abs.f32 	%f106, %f105;
	setp.ne.f32 	%p31, %f106, 0f7F800000;
	setp.ge.f32 	%p32, %f64, 0f00000000;
	and.pred  	%p33, %p31, %p32;
	selp.f32 	%f165, %f64, %f165, %p33;
	selp.f32 	%f166, %f105, %f166, %p33;
$L__BB0_23:
	div.rn.f32 	%f107, %f46, %f51;
	setp.neu.f32 	%p35, %f107, 0f00000000;
	or.pred  	%p36, %p13, %p35;
	selp.f32 	%f108, %f1, 0f00000000, %p36;
	selp.f32 	%f109, %f2, 0f3F800000, %p36;
	fma.rn.f32 	%f110, %f168, %f108, %f107;
	mul.f32 	%f111, %f110, %f110;
	fma.rn.f32 	%f70, %f167, %f109, %f111;
	sqrt.rn.f32 	%f112, %f70;
	cvt.f64.f32 	%fd14, %f112;
	add.f64 	%fd15, %fd3, %fd14;
	div.rn.f64 	%fd16, %fd1, %fd15;
	cvt.rn.f32.f64 	%f113, %fd16;
	mul.f32 	%f71, %f110, %f113;
	abs.f32 	%f114, %f70;
	setp.equ.f32 	%p37, %f114, 0f7F800000;
	@%p37 bra 	$L__BB0_25;
	sub.f32 	%f115, %f168, %f71;
	abs.f32 	%f116, %f115;
	setp.ne.f32 	%p38, %f116, 0f7F800000;
	setp.ge.f32 	%p39, %f70, 0f00000000;
	and.pred  	%p40, %p38, %p39;
	selp.f32 	%f167, %f70, %f167, %p40;
	selp.f32 	%f168, %f115, %f168, %p40;
$L__BB0_25:
	ld.param.u64 	%rd73, [_Z16rmspropv2_kernelIfEvPT_S1_S1_mddddbPKfS3__param_3];
	shl.b64 	%rd43, %rd78, 4;
	add.s64 	%rd44, %rd2, %rd43;
	st.global.v4.f32 	[%rd44], {%f162, %f164, %f166, %f168};
	add.s64 	%rd45, %rd9, %rd43;
	st.global.v4.f32 	[%rd45], {%f43, %f44, %f45, %f46};
	add.s64 	%rd46, %rd10, %rd43;
	st.global.v4.f32 	[%rd46], {%f161, %f163, %f165, %f167};
	mov.u32 	%r7, %ntid.x;
	cvt.u64.u32 	%rd47, %r7;
	add.s64 	%rd78, %rd78, %rd47;
	shl.b64 	%rd48, %rd78, 2;
	setp.lt.u64 	%p41, %rd48, %rd73;
	@%p41 bra 	$L__BB0_17;
	bra.uni 	$L__BB0_28;
$L__BB0_26:
	setp.ne.s32 	%p10, %r2, 0;
	@%p10 bra 	$L__BB0_28;
	mov.u64 	%rd30, $str;
	cvta.global.u64 	%rd31, %rd30;
	{ // callseq 0, 0
	.param .b64 param0;
	st.param.b64 	[param0], %rd31;
	.param .b64 param1;
	st.param.b64 	[param1], 0;
	.param .b32 retval0;
	call.uni (retval0), 
	vprintf, 
	(
	param0, 
	param1
	);
	ld.param.b32 	%r3, [retval0];
	} // callseq 0
$L__BB0_28:
	ret;

}


// ===== COMPILED SASS (sm_100) =====

	.target	sm_100

	.elftype	@"ET_EXEC"


//--------------------- .note.nv.tkinfo           --------------------------
	.section	.note.nv.tkinfo,"",@"SHT_NOTE"
	.sectionflags	@"SHF_NOTE_NV_TKINFO"
	.tkinfo
        /*0018*/ 	.word	0x00000002
        /*0030*/ 	.string	""
        /*0030*/ 	.string	"ptxas"
        /*0030*/ 	.string	"Cuda compilation tools, release 13.0, V13.0.88"
        /*0030*/ 	.string	"Build cuda_13.0.r13.0/compiler.36424714_0"
        /*0030*/ 	.string	"-arch sm_100 -m 64 "



//--------------------- .note.nv.cuinfo           --------------------------
	.section	.note.nv.cuinfo,"",@"SHT_NOTE"
	.sectionflags	@"SHF_NOTE_NV_CUINFO"
        /*0018*/ 	.short	0x0002
        /*001a*/ 	.short	0x0064
        /*001c*/ 	.short	0x0082
	.zero		2


//--------------------- .nv.info                  --------------------------
	.section	.nv.info,"",@"SHT_CUDA_INFO"
	.align	4


	//----- nvinfo : EIATTR_REGCOUNT
	.align		4
        /*0000*/ 	.byte	0x04, 0x2f
        /*0002*/ 	.short	(.L_2 - .L_1)
	.align		4
.L_1:
        /*0004*/ 	.word	index@(_Z16rmspropv2_kernelIfEvPT_S1_S1_mddddbPKfS3_)
        /*0008*/ 	.word	0x0000002e


	//----- nvinfo : EIATTR_FRAME_SIZE
	.align		4
.L_2:
        /*000c*/ 	.byte	0x04, 0x11
        /*000e*/ 	.short	(.L_4 - .L_3)
	.align		4
.L_3:
        /*0010*/ 	.word	index@($__internal_2_$__cuda_sm3x_div_rn_noftz_f32_slowpath)
        /*0014*/ 	.word	0x00000000


	//----- nvinfo : EIATTR_FRAME_SIZE
	.align		4
.L_4:
        /*0018*/ 	.byte	0x04, 0x11
        /*001a*/ 	.short	(.L_6 - .L_5)
	.align		4
.L_5:
        /*001c*/ 	.word	index@($__internal_1_$__cuda_sm20_sqrt_rn_f32_slowpath)
        /*0020*/ 	.word	0x00000000


	//----- nvinfo : EIATTR_FRAME_SIZE
	.align		4
.L_6:
        /*0024*/ 	.byte	0x04, 0x11
        /*0026*/ 	.short	(.L_8 - .L_7)
	.align		4
.L_7:
        /*0028*/ 	.word	index@($__internal_0_$__cuda_sm20_div_rn_f64_full)
        /*002c*/ 	.word	0x00000000


	//----- nvinfo : EIATTR_FRAME_SIZE
	.align		4
.L_8:
        /*0030*/ 	.byte	0x04, 0x11
        /*0032*/ 	.short	(.L_10 - .L_9)
	.align		4
.L_9:
        /*0034*/ 	.word	index@(_Z16rmspropv2_kernelIfEvPT_S1_S1_mddddbPKfS3_)
        /*0038*/ 	.word	0x00000000


	//----- nvinfo : EIATTR_MIN_STACK_SIZE
	.align		4
.L_10:
        /*003c*/ 	.byte	0x04, 0x12
        /*003e*/ 	.short	(.L_12 - .L_11)
	.align		4
.L_11:
        /*0040*/ 	.word	index@(_Z16rmspropv2_kernelIfEvPT_S1_S1_mddddbPKfS3_)
        /*0044*/ 	.word	0x00000000
.L_12:


//--------------------- .nv.compat                --------------------------
	.section	.nv.compat,"",@"SHT_CUDA_COMPAT_INFO"
	.align	4
        /*0000*/ 	.byte	0x02, 0x09, 0x00, 0x00, 0x02, 0x02, 0x01, 0x00, 0x02, 0x05, 0x05, 0x00, 0x03, 0x07, 0x01, 0x01
        /*0010*/ 	.byte	0x02, 0x03, 0x00, 0x00, 0x02, 0x06, 0x01, 0x00, 0x04, 0x0b, 0x08, 0x00, 0x01, 0x00, 0x00, 0x00
        /*0020*/ 	.byte	0x00, 0x00, 0x00, 0x00


//--------------------- .nv.info._Z16rmspropv2_kernelIfEvPT_S1_S1_mddddbPKfS3_ --------------------------
	.section	.nv.info._Z16rmspropv2_kernelIfEvPT_S1_S1_mddddbPKfS3_,"",@"SHT_CUDA_INFO"
	.sectionflags	@""
	.align	4


	//----- nvinfo : EIATTR_CUDA_API_VERSION
	.align		4
        /*0000*/ 	.byte	0x04, 0x37
        /*0002*/ 	.short	(.L_14 - .L_13)
.L_13:
        /*0004*/ 	.word	0x00000082


	//----- nvinfo : EIATTR_KPARAM_INFO
	.align		4
.L_14:
        /*0008*/ 	.byte	0x04, 0x17
        /*000a*/ 	.short	(.L_16 - .L_15)
.L_15:
        /*000c*/ 	.word	0x00000000
        /*0010*/ 	.short	0x000a
        /*0012*/ 	.short	0x0050
        /*0014*/ 	.byte	0x00, 0xf5, 0x21, 0x00


	//----- nvinfo : EIATTR_KPARAM_INFO
	.align		4
.L_16:
        /*0018*/ 	.byte	0x04, 0x17
        /*001a*/ 	.short	(.L_18 - .L_17)
.L_17:
        /*001c*/ 	.word	0x00000000
        /*0020*/ 	.short	0x0009
        /*0022*/ 	.short	0x0048
        /*0024*/ 	.byte	0x00, 0xf5, 0x21, 0x00


	//----- nvinfo : EIATTR_KPARAM_INFO
	.align		4
.L_18:
        /*0028*/ 	.byte	0x04, 0x17
        /*002a*/ 	.short	(.L_20 - .L_19)
.L_19:
        /*002c*/ 	.word	0x00000000
        /*0030*/ 	.short	0x0008
        /*0032*/ 	.short	0x0040
        /*0034*/ 	.byte	0x00, 0xf0, 0x05, 0x00


	//----- nvinfo : EIATTR_KPARAM_INFO
	.align		4
.L_20:
        /*0038*/ 	.byte	0x04, 0x17
        /*003a*/ 	.short	(.L_22 - .L_21)
.L_21:
        /*003c*/ 	.word	0x00000000
        /*0040*/ 	.short	0x0007
        /*0042*/ 	.short	0x0038
        /*0044*/ 	.byte	0x00, 0xf0, 0x21, 0x00


	//----- nvinfo : EIATTR_KPARAM_INFO
	.align		4
.L_22:
        /*0048*/ 	.byte	0x04, 0x17
        /*004a*/ 	.short	(.L_24 - .L_23)
.L_23:
        /*004c*/ 	.word	0x00000000
        /*0050*/ 	.short	0x0006
        /*0052*/ 	.short	0x0030
        /*0054*/ 	.byte	0x00, 0xf0, 0x21, 0x00


	//----- nvinfo : EIATTR_KPARAM_INFO
	.align		4
.L_24:
        /*0058*/ 	.byte	0x04, 0x17
        /*005a*/ 	.short	(.L_26 - .L_25)
.L_25:
        /*005c*/ 	.word	0x00000000
        /*0060*/ 	.short	0x0005
        /*0062*/ 	.short	0x0028
        /*0064*/ 	.byte	0x00, 0xf0, 0x21, 0x00


	//----- nvinfo : EIATTR_KPARAM_INFO
	.align		4
.L_26:
        /*0068*/ 	.byte	0x04, 0x17
        /*006a*/ 	.short	(.L_28 - .L_27)
.L_27:
        /*006c*/ 	.word	0x00000000
        /*0070*/ 	.short	0x0004
        /*0072*/ 	.short	0x0020
        /*0074*/ 	.byte	0x00, 0xf0, 0x21, 0x00


	//----- nvinfo : EIATTR_KPARAM_INFO
	.align		4
.L_28:
        /*0078*/ 	.byte	0x04, 0x17
        /*007a*/ 	.short	(.L_30 - .L_29)
.L_29:
        /*007c*/ 	.word	0x00000000
        /*0080*/ 	.short	0x0003
        /*0082*/ 	.short	0x0018
        /*0084*/ 	.byte	0x00, 0xf0, 0x21, 0x00


	//----- nvinfo : EIATTR_KPARAM_INFO
	.align		4
.L_30:
        /*0088*/ 	.byte	0x04, 0x17
        /*008a*/ 	.short	(.L_32 - .L_31)
.L_31:
        /*008c*/ 	.word	0x00000000
        /*0090*/ 	.short	0x0002
        /*0092*/ 	.short	0x0010
        /*0094*/ 	.byte	0x00, 0xf5, 0x21, 0x00


	//----- nvinfo : EIATTR_KPARAM_INFO
	.align		4
.L_32:
        /*0098*/ 	.byte	0x04, 0x17
        /*009a*/ 	.short	(.L_34 - .L_33)
.L_33:
        /*009c*/ 	.word	0x00000000
        /*00a0*/ 	.short	0x0001
        /*00a2*/ 	.short	0x0008
        /*00a4*/ 	.byte	0x00, 0xf5, 0x21, 0x00


	//----- nvinfo : EIATTR_KPARAM_INFO
	.align		4
.L_34:
        /*00a8*/ 	.byte	0x04, 0x17
        /*00aa*/ 	.short	(.L_36 - .L_35)
.L_35:
        /*00ac*/ 	.word	0x00000000
        /*00b0*/ 	.short	0x0000
        /*00b2*/ 	.short	0x0000
        /*00b4*/ 	.byte	0x00, 0xf5, 0x21, 0x00


	//----- nvinfo : EIATTR_SPARSE_MMA_MASK
	.align		4
.L_36:
        /*00b8*/ 	.byte	0x03, 0x50
        /*00ba*/ 	.short	0x0000


	//----- nvinfo : EIATTR_MAXREG_COUNT
	.align		4
        /*00bc*/ 	.byte	0x03, 0x1b
        /*00be*/ 	.short	0x00ff


	//----- nvinfo : EIATTR_EXTERNS
	.align		4
        /*00c0*/ 	.byte	0x04, 0x0f
        /*00c2*/ 	.short	(.L_38 - .L_37)


	//   ....[0]....
	.align		4
.L_37:
        /*00c4*/ 	.word	index@(vprintf)


	//----- nvinfo : EIATTR_MERCURY_ISA_VERSION
	.align		4
.L_38:
        /*00c8*/ 	.byte	0x03, 0x5f
        /*00ca*/ 	.short	0x0101


	//----- nvinfo : EIATTR_VRC_CTA_INIT_COUNT
	.align		4
        /*00cc*/ 	.byte	0x02, 0x4a
	.zero		1
	.zero		1


	//----- nvinfo : EIATTR_SYSCALL_OFFSETS
	.align		4
        /*00d0*/ 	.byte	0x04, 0x46
        /*00d2*/ 	.short	(.L_40 - .L_39)


	//   ....[0]....
.L_39:
        /*00d4*/ 	.word	0x00002740


	//----- nvinfo : EIATTR_EXIT_INSTR_OFFSETS
	.align		4
.L_40:
        /*00d8*/ 	.byte	0x04, 0x1c
        /*00da*/ 	.short	(.L_42 - .L_41)


	//   ....[0]....
.L_41:
        /*00dc*/ 	.word	0x00000090


	//   ....[1]....
        /*00e0*/ 	.word	0x00000220


	//   ....[2]....
        /*00e4*/ 	.word	0x000016c0


	//   ....[3]....
        /*00e8*/ 	.word	0x000026a0


	//   ....[4]....
        /*00ec*/ 	.word	0x000026c0


	//   ....[5]....
        /*00f0*/ 	.word	0x00002750


	//----- nvinfo : EIATTR_CRS_STACK_SIZE
	.align		4
.L_42:
        /*00f4*/ 	.byte	0x04, 0x1e
        /*00f6*/ 	.short	(.L_44 - .L_43)
.L_43:
        /*00f8*/ 	.word	0x00000000


	//----- nvinfo : EIATTR_CBANK_PARAM_SIZE
	.align		4
.L_44:
        /*00fc*/ 	.byte	0x03, 0x19
        /*00fe*/ 	.short	0x0058


	//----- nvinfo : EIATTR_PARAM_CBANK
	.align		4
        /*0100*/ 	.byte	0x04, 0x0a
        /*0102*/ 	.short	(.L_46 - .L_45)
	.align		4
.L_45:
        /*0104*/ 	.word	index@(.nv.constant0._Z16rmspropv2_kernelIfEvPT_S1_S1_mddddbPKfS3_)
        /*0108*/ 	.short	0x0380
        /*010a*/ 	.short	0x0058


	//----- nvinfo : EIATTR_SW_WAR
	.align		4
.L_46:
        /*010c*/ 	.byte	0x04, 0x36
        /*010e*/ 	.short	(.L_48 - .L_47)
.L_47:
        /*0110*/ 	.word	0x00000008
.L_48:


//--------------------- .nv.callgraph             --------------------------
	.section	.nv.callgraph,"",@"SHT_CUDA_CALLGRAPH"
	.align	4
	.sectionentsize	8
	.align		4
        /*0000*/ 	.word	0x00000000
	.align		4
        /*0004*/ 	.word	0xffffffff
	.align		4
        /*0008*/ 	.word	index@(_Z16rmspropv2_kernelIfEvPT_S1_S1_mddddbPKfS3_)
	.align		4
        /*000c*/ 	.word	index@(vprintf)
	.align		4
        /*0010*/ 	.word	0x00000000
	.align		4
        /*0014*/ 	.word	0xfffffffe
	.align		4
        /*0018*/ 	.word	0x00000000
	.align		4
        /*001c*/ 	.word	0xfffffffd
	.align		4
        /*0020*/ 	.word	0x00000000
	.align		4
        /*0024*/ 	.word	0xfffffffc


//--------------------- .nv.constant4             --------------------------
	.section	.nv.constant4,"a",@progbits
	.align	8
	.align		8
.nv.constant4:
        /*0000*/ 	.dword	vprintf
	.align		8
        /*0008*/ 	.dword	$str


//--------------------- .text._Z16rmspropv2_kernelIfEvPT_S1_S1_mddddbPKfS3_ --------------------------
	.section	.text._Z16rmspropv2_kernelIfEvPT_S1_S1_mddddbPKfS3_,"ax",@progbits
	.align	128
        .global         _Z16rmspropv2_kernelIfEvPT_S1_S1_mddddbPKfS3_
        .type           _Z16rmspropv2_kernelIfEvPT_S1_S1_mddddbPKfS3_,@function
        .size           _Z16rmspropv2_kernelIfEvPT_S1_S1_mddddbPKfS3_,(.L_x_77 - _Z16rmspropv2_kernelIfEvPT_S1_S1_mddddbPKfS3_)
        .other          _Z16rmspropv2_kernelIfEvPT_S1_S1_mddddbPKfS3_,@"STO_CUDA_ENTRY STV_DEFAULT"
_Z16rmspropv2_kernelIfEvPT_S1_S1_mddddbPKfS3_:
.text._Z16rmspropv2_kernelIfEvPT_S1_S1_mddddbPKfS3_:
[----:B------:R-:W0:Y:S01]  /*0000*/  LDC R1, c[0x0][0x37c] ;  /* 0x0000df00ff017b82 */ /* 0x000e220000000800 */
[----:B------:R-:W1:Y:S01]  /*0010*/  LDCU.64 UR4, c[0x0][0x3d0] ;  /* 0x00007a00ff0477ac */ /* 0x000e620008000a00 */
[----:B------:R-:W2:Y:S01]  /*0020*/  LDCU.64 UR12, c[0x0][0x358] ;  /* 0x00006b00ff0c77ac */ /* 0x000ea20008000a00 */
[----:B-1----:R-:W-:-:S04]  /*0030*/  UISETP.NE.U32.AND UP0, UPT, UR4, URZ, UPT ;  /* 0x000000ff0400728c */ /* 0x002fc8000bf05070 */
[----:B------:R-:W-:-:S09]  /*0040*/  UISETP.NE.AND.EX UP0, UPT, UR5, URZ, UPT, UP0 ;  /* 0x000000ff0500728c */ /* 0x000fd2000bf05300 */
[----:B--2---:R-:W-:Y:S05]  /*0050*/  BRA.U !UP0, `(.L_x_0) ;  /* 0x0000000108107547 */ /* 0x004fea000b800000 */
[----:B------:R-:W1:Y:S02]  /*0060*/  LDC.64 R2, c[0x0][0x3d0] ;  /* 0x0000f400ff027b82 */ /* 0x000e640000000a00 */
[----:B-1----:R-:W2:Y:S02]  /*0070*/  LDG.E R2, desc[UR12][R2.64] ;  /* 0x0000000c02027981 */ /* 0x002ea4000c1e1900 */
[----:B--2---:R-:W-:-:S13]  /*0080*/  FSETP.NEU.AND P0, PT, R2, 1, PT ;  /* 0x3f8000000200780b */ /* 0x004fda0003f0d000 */
[----:B------:R-:W-:Y:S05]  /*0090*/  @!P0 EXIT ;  /* 0x000000000000894d */ /* 0x000fea0003800000 */
.L_x_0:
[----:B------:R-:W1:Y:S01]  /*00a0*/  S2UR UR9, SR_CTAID.X ;  /* 0x00000000000979c3 */ /* 0x000e620000002500 */
[----:B------:R-:W2:Y:S01]  /*00b0*/  LDCU.64 UR14, c[0x0][0x398] ;  /* 0x00007300ff0e77ac */ /* 0x000ea20008000a00 */
[----:B------:R-:W3:Y:S01]  /*00c0*/  LDCU.64 UR10, c[0x0][0x380] ;  /* 0x00007000ff0a77ac */ /* 0x000ee20008000a00 */
[----:B------:R-:W4:Y:S01]  /*00d0*/  LDCU UR6, c[0x0][0x388] ;  /* 0x00007100ff0677ac */ /* 0x000f220008000800 */
[----:B------:R-:W-:Y:S02]  /*00e0*/  UPLOP3.LUT UP0, UPT, UPT, UPT, UPT, 0x40, 0x4 ;  /* 0x000000000004789c */ /* 0x000fe40003f0e870 */
[----:B--2---:R-:W-:Y:S02]  /*00f0*/  ULOP3.LUT UP1, URZ, UR14, 0x3, URZ, 0xc0, !UPT ;  /* 0x000000030eff7892 */ /* 0x004fe4000f82c0ff */
[----:B-1----:R-:W-:-:S04]  /*0100*/  UIMAD.WIDE.U32 UR4, UR9, UR14, URZ ;  /* 0x0000000e090472a5 */ /* 0x002fc8000f8e00ff */
[----:B------:R-:W-:Y:S02]  /*0110*/  USHF.L.U32 UR8, UR4, 0x2, URZ ;  /* 0x0000000204087899 */ /* 0x000fe400080006ff */
[----:B------:R-:W-:Y:S02]  /*0120*/  UIMAD UR5, UR9, UR15, UR5 ;  /* 0x0000000f090572a4 */ /* 0x000fe4000f8e0205 */
[----:B---3--:R-:W-:Y:S02]  /*0130*/  UIADD3 UR7, UP4, UPT, UR8, UR10, URZ ;  /* 0x0000000a08077290 */ /* 0x008fe4000ff9e0ff */
[----:B----4-:R-:W-:Y:S02]  /*0140*/  UIADD3 UR6, UPT, UPT, UR8, UR6, URZ ;  /* 0x0000000608067290 */ /* 0x010fe4000fffe0ff */
[----:B------:R-:W-:Y:S02]  /*0150*/  USHF.L.U64.HI UR5, UR4, 0x2, UR5 ;  /* 0x0000000204057899 */ /* 0x000fe40008010205 */
[----:B------:R-:W-:-:S02]  /*0160*/  ULOP3.LUT UP2, URZ, UR7, 0xf, UR6, 0xc8, !UPT ;  /* 0x0000000f07ff7892 */ /* 0x000fc4000f84c806 */
[----:B------:R-:W-:-:S09]  /*0170*/  UIADD3.X UR5, UPT, UPT, UR5, UR11, URZ, UP4, !UPT ;  /* 0x0000000b05057290 */ /* 0x000fd2000a7fe4ff */
[----:B------:R-:W1:Y:S02]  /*0180*/  @!UP2 LDCU UR6, c[0x0][0x390] ;  /* 0x00007200ff06a7ac */ /* 0x000e640008000800 */
[----:B-1----:R-:W-:-:S04]  /*0190*/  @!UP2 UIADD3 UR6, UPT, UPT, UR8, UR6, URZ ;  /* 0x000000060806a290 */ /* 0x002fc8000fffe0ff */
[----:B------:R-:W-:-:S04]  /*01a0*/  @!UP2 ULOP3.LUT UP3, URZ, UR6, 0xf, URZ, 0xc0, !UPT ;  /* 0x0000000f06ffa892 */ /* 0x000fc8000f86c0ff */
[----:B------:R-:W-:-:S04]  /*01b0*/  @!UP2 UPLOP3.LUT UP0, UPT, UPT, UPT, UP3, 0x40, 0x4 ;  /* 0x000000000004a89c */ /* 0x000fc80003f0e830 */
[----:B------:R-:W-:-:S09]  /*01c0*/  UPLOP3.LUT UP0, UPT, UP1, UP0, UPT, 0xf2, 0x2f ;  /* 0x00000000002f789c */ /* 0x000fd20000f01e72 */
[----:B------:R-:W-:Y:S05]  /*01d0*/  BRA.U UP0, `(.L_x_1) ;  /* 0x0000002500347547 */ /* 0x000fea000b800000 */
[----:B------:R-:W1:Y:S02]  /*01e0*/  S2R R16, SR_TID.X ;  /* 0x0000000000107919 */ /* 0x000e640000002100 */
[----:B-1----:R-:W-:-:S03]  /*01f0*/  IMAD.WIDE.U32 R2, R16, 0x4, RZ ;  /* 0x0000000410027825 */ /* 0x002fc600078e00ff */
[----:B------:R-:W-:-:S04]  /*0200*/  ISETP.GE.U32.AND P0, PT, R2, UR14, PT ;  /* 0x0000000e02007c0c */ /* 0x000fc8000bf06070 */
[----:B------:R-:W-:-:S13]  /*0210*/  ISETP.GE.U32.AND.EX P0, PT, R3, UR15, PT, P0 ;  /* 0x0000000f03007c0c */ /* 0x000fda000bf06100 */
[----:B------:R-:W-:Y:S05]  /*0220*/  @P0 EXIT ;  /* 0x000000000000094d */ /* 0x000fea0003800000 */
[----:B------:R-:W1:Y:S01]  /*0230*/  LDCU.64 UR14, c[0x0][0x3c8] ;  /* 0x00007900ff0e77ac */ /* 0x000e620008000a00 */
[----:B------:R-:W-:Y:S01]  /*0240*/  IMAD.MOV.U32 R17, RZ, RZ, RZ ;  /* 0x000000ffff117224 */ /* 0x000fe200078e00ff */
[----:B------:R-:W2:Y:S01]  /*0250*/  LDCU.64 UR18, c[0x0][0x3a8] ;  /* 0x00007500ff1277ac */ /* 0x000ea20008000a00 */
[----:B------:R-:W3:Y:S01]  /*0260*/  LDCU.64 UR16, c[0x0][0x3b8] ;  /* 0x00007700ff1077ac */ /* 0x000ee20008000a00 */
[----:B------:R-:W4:Y:S01]  /*0270*/  LDCU.64 UR20, c[0x0][0x3b0] ;  /* 0x00007600ff1477ac */ /* 0x000f220008000a00 */
[----:B------:R-:W0:Y:S01]  /*0280*/  LDCU.64 UR22, c[0x0][0x3a0] ;  /* 0x00007400ff1677ac */ /* 0x000e220008000a00 */
[----:B-1----:R-:W-:Y:S01]  /*0290*/  UISETP.NE.U32.AND UP0, UPT, UR14, URZ, UPT ;  /* 0x000000ff0e00728c */ /* 0x002fe2000bf05070 */
[----:B--2---:R-:W1:Y:S01]  /*02a0*/  F2F.F32.F64 R36, UR18 ;  /* 0x0000001200247d10 */ /* 0x004e620008301000 */
[----:B------:R-:W2:Y:S02]  /*02b0*/  LDCU.U8 UR6, c[0x0][0x3c0] ;  /* 0x00007800ff0677ac */ /* 0x000ea40008000000 */
[----:B------:R-:W-:Y:S01]  /*02c0*/  UISETP.NE.AND.EX UP0, UPT, UR15, URZ, UPT, UP0 ;  /* 0x000000ff0f00728c */ /* 0x000fe2000bf05300 */
[----:B------:R-:W0:Y:S04]  /*02d0*/  LDCU.64 UR10, c[0x0][0x3a0] ;  /* 0x00007400ff0a77ac */ /* 0x000e280008000a00 */
[----:B---3--:R-:W3:Y:S01]  /*02e0*/  F2F.F32.F64 R31, UR16 ;  /* 0x00000010001f7d10 */ /* 0x008ee20008301000 */
[----:B------:R-:W0:Y:S01]  /*02f0*/  LDCU.64 UR24, c[0x0][0x398] ;  /* 0x00007300ff1877ac */ /* 0x000e220008000a00 */
[----:B------:R-:W0:Y:S02]  /*0300*/  LDCU.64 UR16, c[0x0][0x388] ;  /* 0x00007100ff1077ac */ /* 0x000e240008000a00 */
[----:B----4-:R-:W-:Y:S05]  /*0310*/  BRA.U !UP0, `(.L_x_2) ;  /* 0x0000001108ec7547 */ /* 0x010fea000b800000 */
[----:B------:R-:W-:Y:S01]  /*0320*/  BSSY.RECONVERGENT B0, `(.L_x_3) ;  /* 0x0000139000007945 */ /* 0x000fe20003800200 */
.L_x_32:
[----:B------:R-:W4:Y:S08]  /*0330*/  S2UR UR4, SR_CTAID.X ;  /* 0x00000000000479c3 */ /* 0x000f300000002500 */
[----:B------:R-:W4:Y:S08]  /*0340*/  LDC.64 R6, c[0x0][0x398] ;  /* 0x0000e600ff067b82 */ /* 0x000f300000000a00 */
[----:B------:R-:W1:Y:S01]  /*0350*/  LDC.64 R2, c[0x0][0x3c8] ;  /* 0x0000f200ff027b82 */ /* 0x000e620000000a00 */
[----:B------:R-:W-:-:S07]  /*0360*/  IMAD.SHL.U32 R9, R16, 0x10, RZ ;  /* 0x0000001010097824 */ /* 0x000fce00078e00ff */
[----:B------:R-:W2:Y:S01]  /*0370*/  LDC.64 R28, c[0x0][0x390] ;  /* 0x0000e400ff1c7b82 */ /* 0x000ea20000000a00 */
[----:B----4-:R-:W-:-:S04]  /*0380*/  IMAD.WIDE.U32 R4, R6, UR4, RZ ;  /* 0x0000000406047c25 */ /* 0x010fc8000f8e00ff */
[----:B------:R-:W-:Y:S02]  /*0390*/  IMAD R7, R7, UR4, R5 ;  /* 0x0000000407077c24 */ /* 0x000fe4000f8e0205 */
[C---:B------:R-:W-:Y:S01]  /*03a0*/  IMAD.SHL.U32 R11, R4.reuse, 0x4, RZ ;  /* 0x00000004040b7824 */ /* 0x040fe200078e00ff */
[----:B-1----:R-:W4:Y:S02]  /*03b0*/  LDG.E R30, desc[UR12][R2.64] ;  /* 0x0000000c021e7981 */ /* 0x002f24000c1e1900 */
[----:B------:R-:W-:Y:S02]  /*03c0*/  SHF.L.U64.HI R8, R4, 0x2, R7 ;  /* 0x0000000204087819 */ /* 0x000fe40000010207 */
[----:B0-----:R-:W-:Y:S02]  /*03d0*/  IADD3 R24, P0, PT, R11, UR16, RZ ;  /* 0x000000100b187c10 */ /* 0x001fe4000ff1e0ff */
[----:B------:R-:W-:Y:S02]  /*03e0*/  SHF.L.U64.HI R0, R16, 0x4, R17 ;  /* 0x0000000410007819 */ /* 0x000fe40000010211 */
[----:B------:R-:W-:-:S02]  /*03f0*/  IADD3.X R25, PT, PT, R8, UR17, RZ, P0, !PT ;  /* 0x0000001108197c10 */ /* 0x000fc400087fe4ff */
[----:B------:R-:W-:-:S05]  /*0400*/  IADD3 R4, P0, PT, R9, R24, RZ ;  /* 0x0000001809047210 */ /* 0x000fca0007f1e0ff */
[----:B------:R-:W-:Y:S01]  /*0410*/  IMAD.X R5, R25, 0x1, R0, P0 ;  /* 0x0000000119057824 */ /* 0x000fe200000e0600 */
[----:B--2---:R-:W-:-:S05]  /*0420*/  IADD3 R28, P1, PT, R11, R28, RZ ;  /* 0x0000001c0b1c7210 */ /* 0x004fca0007f3e0ff */
[----:B------:R-:W2:Y:S01]  /*0430*/  LDG.E.128 R4, desc[UR12][R4.64] ;  /* 0x0000000c04047981 */ /* 0x000ea2000c1e1d00 */
[----:B------:R-:W-:Y:S01]  /*0440*/  IMAD.X R29, R8, 0x1, R29, P1 ;  /* 0x00000001081d7824 */ /* 0x000fe200008e061d */
[C---:B------:R-:W-:Y:S02]  /*0450*/  IADD3 R8, P1, PT, R9.reuse, R28, RZ ;  /* 0x0000001c09087210 */ /* 0x040fe40007f3e0ff */
[----:B------:R-:W-:-:S03]  /*0460*/  IADD3 R12, P0, PT, R9, UR7, RZ ;  /* 0x00000007090c7c10 */ /* 0x000fc6000ff1e0ff */
[----:B------:R-:W-:Y:S01]  /*0470*/  IMAD.X R9, R29, 0x1, R0, P1 ;  /* 0x000000011d097824 */ /* 0x000fe200008e0600 */
[----:B------:R-:W-:-:S05]  /*0480*/  IADD3.X R13, PT, PT, R0, UR5, RZ, P0, !PT ;  /* 0x00000005000d7c10 */ /* 0x000fca00087fe4ff */
[----:B------:R-:W5:Y:S04]  /*0490*/  LDG.E.128 R8, desc[UR12][R8.64] ;  /* 0x0000000c08087981 */ /* 0x000f68000c1e1d00 */
[----:B------:R-:W5:Y:S01]  /*04a0*/  LDG.E.128 R12, desc[UR12][R12.64] ;  /* 0x0000000c0c0c7981 */ /* 0x000f62000c1e1d00 */
[----:B------:R-:W-:Y:S01]  /*04b0*/  UPRMT UR4, UR6, 0x8880, URZ ;  /* 0x0000888006047896 */ /* 0x000fe200080000ff */
[----:B------:R-:W-:Y:S05]  /*04c0*/  BSSY.RECONVERGENT B1, `(.L_x_4) ;  /* 0x000000f000017945 */ /* 0x000fea0003800200 */
[----:B------:R-:W-:Y:S01]  /*04d0*/  ISETP.NE.AND P0, PT, RZ, UR4, PT ;  /* 0x00000004ff007c0c */ /* 0x000fe2000bf05270 */
[----:B----4-:R-:W0:Y:S02]  /*04e0*/  MUFU.RCP R3, R30 ;  /* 0x0000001e00037308 */ /* 0x010e240000001000 */
[----:B0-----:R-:W-:-:S06]  /*04f0*/  FFMA R0, -R30, R3, 1 ;  /* 0x3f8000001e007423 */ /* 0x001fcc0000000103 */
[----:B--2---:R-:W0:Y:S01]  /*0500*/  FCHK P1, R4, R30 ;  /* 0x0000001e04007302 */ /* 0x004e220000020000 */
[----:B------:R-:W-:-:S04]  /*0510*/  FFMA R3, R3, R0, R3 ;  /* 0x0000000003037223 */ /* 0x000fc80000000003 */
[----:B------:R-:W-:-:S04]  /*0520*/  FFMA R0, R4, R3, RZ ;  /* 0x0000000304007223 */ /* 0x000fc800000000ff */
[----:B------:R-:W-:-:S04]  /*0530*/  FFMA R2, -R30, R0, R4 ;  /* 0x000000001e027223 */ /* 0x000fc80000000104 */
[----:B------:R-:W-:Y:S01]  /*0540*/  FFMA R3, R3, R2, R0 ;  /* 0x0000000203037223 */ /* 0x000fe20000000000 */
[----:B0-----:R-:W-:Y:S06]  /*0550*/  @!P1 BRA `(.L_x_5) ;  /* 0x0000000000149947 */ /* 0x001fec0003800000 */
[----:B------:R-:W-:Y:S01]  /*0560*/  IMAD.MOV.U32 R0, RZ, RZ, R4 ;  /* 0x000000ffff007224 */ /* 0x000fe200078e0004 */
[----:B------:R-:W-:Y:S01]  /*0570*/  MOV R22, 0x5a0 ;  /* 0x000005a000167802 */ /* 0x000fe20000000f00 */
[----:B------:R-:W-:-:S07]  /*0580*/  IMAD.MOV.U32 R3, RZ, RZ, R30 ;  /* 0x000000ffff037224 */ /* 0x000fce00078e001e */
[----:B---3-5:R-:W-:Y:S05]  /*0590*/  CALL.REL.NOINC `($__internal_2_$__cuda_sm3x_div_rn_noftz_f32_slowpath) ;  /* 0x0000002800487944 */ /* 0x028fea0003c00000 */
[----:B------:R-:W-:-:S07]  /*05a0*/  IMAD.MOV.U32 R3, RZ, RZ, R19 ;  /* 0x000000ffff037224 */ /* 0x000fce00078e0013 */
.L_x_5:
[----:B------:R-:W-:Y:S05]  /*05b0*/  BSYNC.RECONVERGENT B1 ;  /* 0x0000000000017941 */ /* 0x000fea0003800200 */
.L_x_4:
[----:B------:R-:W-:Y:S01]  /*05c0*/  FSETP.NEU.OR P1, PT, R3, RZ, !P0 ;  /* 0x000000ff0300720b */ /* 0x000fe2000472d400 */
[----:B------:R-:W-:Y:S03]  /*05d0*/  BSSY.RECONVERGENT B1, `(.L_x_6) ;  /* 0x0000012000017945 */ /* 0x000fe60003800200 */
[----:B---3--:R-:W-:Y:S02]  /*05e0*/  FSEL R37, R31, RZ, P1 ;  /* 0x000000ff1f257208 */ /* 0x008fe40000800000 */
[----:B------:R-:W-:-:S03]  /*05f0*/  FSEL R41, R36, 1, P1 ;  /* 0x3f80000024297808 */ /* 0x000fc60000800000 */
[----:B-----5:R-:W-:-:S04]  /*0600*/  FFMA R37, R12, R37, R3 ;  /* 0x000000250c257223 */ /* 0x020fc80000000003 */
[----:B------:R-:W-:-:S04]  /*0610*/  FMUL R3, R37, R37 ;  /* 0x0000002525037220 */ /* 0x000fc80000400000 */
[----:B------:R-:W-:-:S04]  /*0620*/  FFMA R41, R8, R41, R3 ;  /* 0x0000002908297223 */ /* 0x000fc80000000003 */
[----:B------:R-:W-:Y:S01]  /*0630*/  VIADD R0, R41, 0xf3000000 ;  /* 0xf300000029007836 */ /* 0x000fe20000000000 */
[----:B------:R0:W1:Y:S04]  /*0640*/  MUFU.RSQ R2, R41 ;  /* 0x0000002900027308 */ /* 0x0000680000001400 */
[----:B------:R-:W-:-:S13]  /*0650*/  ISETP.GT.U32.AND P1, PT, R0, 0x727fffff, PT ;  /* 0x727fffff0000780c */ /* 0x000fda0003f24070 */
[----:B01----:R-:W-:Y:S05]  /*0660*/  @!P1 BRA `(.L_x_7) ;  /* 0x0000000000109947 */ /* 0x003fea0003800000 */
[----:B------:R-:W-:Y:S01]  /*0670*/  IMAD.MOV.U32 R0, RZ, RZ, R41 ;  /* 0x000000ffff007224 */ /* 0x000fe200078e0029 */
[----:B------:R-:W-:-:S07]  /*0680*/  MOV R21, 0x6a0 ;  /* 0x000006a000157802 */ /* 0x000fce0000000f00 */
[----:B------:R-:W-:Y:S05]  /*0690*/  CALL.REL.NOINC `($__internal_1_$__cuda_sm20_sqrt_rn_f32_slowpath) ;  /* 0x0000002400ac7944 */ /* 0x000fea0003c00000 */
[----:B------:R-:W-:Y:S05]  /*06a0*/  BRA `(.L_x_8) ;  /* 0x0000000000107947 */ /* 0x000fea0003800000 */
.L_x_7:
[----:B------:R-:W-:Y:S01]  /*06b0*/  FMUL.FTZ R0, R41, R2 ;  /* 0x0000000229007220 */ /* 0x000fe20000410000 */
[----:B------:R-:W-:-:S03]  /*06c0*/  FMUL.FTZ R2, R2, 0.5 ;  /* 0x3f00000002027820 */ /* 0x000fc60000410000 */
[----:B------:R-:W-:-:S04]  /*06d0*/  FFMA R3, -R0, R0, R41 ;  /* 0x0000000000037223 */ /* 0x000fc80000000129 */
[----:B------:R-:W-:-:S07]  /*06e0*/  FFMA R0, R3, R2, R0 ;  /* 0x0000000203007223 */ /* 0x000fce0000000000 */
.L_x_8:
[----:B------:R-:W-:Y:S05]  /*06f0*/  BSYNC.RECONVERGENT B1 ;  /* 0x0000000000017941 */ /* 0x000fea0003800200 */
.L_x_6:
[----:B------:R-:W0:Y:S01]  /*0700*/  F2F.F64.F32 R2, R0 ;  /* 0x0000000000027310 */ /* 0x000e220000201800 */
[----:B------:R-:W1:Y:S01]  /*0710*/  LDC R26, c[0x0][0x3a4] ;  /* 0x0000e900ff1a7b82 */ /* 0x000e620000000800 */
[----:B------:R-:W-:Y:S01]  /*0720*/  BSSY.RECONVERGENT B1, `(.L_x_9) ;  /* 0x0000015000017945 */ /* 0x000fe20003800200 */
[----:B0-----:R-:W-:Y:S01]  /*0730*/  DADD R22, R2, UR20 ;  /* 0x0000001402167e29 */ /* 0x001fe20008000000 */
[----:B------:R-:W-:-:S05]  /*0740*/  IMAD.MOV.U32 R2, RZ, RZ, 0x1 ;  /* 0x00000001ff027424 */ /* 0x000fca00078e00ff */
[----:B------:R-:W0:Y:S01]  /*0750*/  MUFU.RCP64H R3, R23 ;  /* 0x0000001700037308 */ /* 0x000e220000001800 */
[----:B-1----:R-:W-:Y:S01]  /*0760*/  FSETP.GEU.AND P2, PT, |R26|, 6.5827683646048100446e-37, PT ;  /* 0x036000001a00780b */ /* 0x002fe20003f4e200 */
[----:B0-----:R-:W-:-:S08]  /*0770*/  DFMA R18, -R22, R2, 1 ;  /* 0x3ff000001612742b */ /* 0x001fd00000000102 */
[----:B------:R-:W-:-:S08]  /*0780*/  DFMA R18, R18, R18, R18 ;  /* 0x000000121212722b */ /* 0x000fd00000000012 */
[----:B------:R-:W-:-:S08]  /*0790*/  DFMA R18, R2, R18, R2 ;  /* 0x000000120212722b */ /* 0x000fd00000000002 */
[----:B------:R-:W-:-:S08]  /*07a0*/  DFMA R2, -R22, R18, 1 ;  /* 0x3ff000001602742b */ /* 0x000fd00000000112 */
[----:B------:R-:W-:-:S08]  /*07b0*/  DFMA R2, R18, R2, R18 ;  /* 0x000000021202722b */ /* 0x000fd00000000012 */
[----:B------:R-:W-:-:S08]  /*07c0*/  DMUL R18, R2, UR22 ;  /* 0x0000001602127c28 */ /* 0x000fd00008000000 */
[----:B------:R-:W-:-:S08]  /*07d0*/  DFMA R20, -R22, R18, UR22 ;  /* 0x0000001616147e2b */ /* 0x000fd00008000112 */
[----:B------:R-:W-:-:S10]  /*07e0*/  DFMA R2, R2, R20, R18 ;  /* 0x000000140202722b */ /* 0x000fd40000000012 */
[----:B------:R-:W-:-:S05]  /*07f0*/  FFMA R0, RZ, R23, R3 ;  /* 0x00000017ff007223 */ /* 0x000fca0000000003 */
[----:B------:R-:W-:-:S13]  /*0800*/  FSETP.GT.AND P1, PT, |R0|, 1.469367938527859385e-39, PT ;  /* 0x001000000000780b */ /* 0x000fda0003f24200 */
[----:B------:R-:W-:Y:S05]  /*0810*/  @P1 BRA P2, `(.L_x_10) ;  /* 0x0000000000141947 */ /* 0x000fea0001000000 */
[----:B------:R-:W-:Y:S01]  /*0820*/  IMAD.MOV.U32 R19, RZ, RZ, R23 ;  /* 0x000000ffff137224 */ /* 0x000fe200078e0017 */
[----:B------:R-:W-:-:S07]  /*0830*/  MOV R0, 0x850 ;  /* 0x0000085000007802 */ /* 0x000fce0000000f00 */
[----:B------:R-:W-:Y:S05]  /*0840*/  CALL.REL.NOINC `($__internal_0_$__cuda_sm20_div_rn_f64_full) ;  /* 0x0000001c00c47944 */ /* 0x000fea0003c00000 */
[----:B------:R-:W-:Y:S01]  /*0850*/  IMAD.MOV.U32 R2, RZ, RZ, R26 ;  /* 0x000000ffff027224 */ /* 0x000fe200078e001a */
[----:B------:R-:W-:-:S07]  /*0860*/  MOV R3, R27 ;  /* 0x0000001b00037202 */ /* 0x000fce0000000f00 */
.L_x_10:
[----:B------:R-:W-:Y:S05]  /*0870*/  BSYNC.RECONVERGENT B1 ;  /* 0x0000000000017941 */ /* 0x000fea0003800200 */
.L_x_9:
[----:B------:R-:W0:Y:S01]  /*0880*/  MUFU.RCP R21, R30 ;  /* 0x0000001e00157308 */ /* 0x000e220000001000 */
[C---:B------:R-:W-:Y:S01]  /*0890*/  FSETP.NE.AND P3, PT, |R41|.reuse, +INF , PT ;  /* 0x7f8000002900780b */ /* 0x040fe20003f65200 */
[----:B------:R-:W-:Y:S06]  /*08a0*/  BSSY.RECONVERGENT B1, `(.L_x_11) ;  /* 0x0000014000017945 */ /* 0x000fec0003800200 */
[----:B------:R-:W1:Y:S06]  /*08b0*/  F2F.F32.F64 R2, R2 ;  /* 0x0000000200027310 */ /* 0x000e6c0000301000 */
[----:B------:R-:W-:-:S02]  /*08c0*/  @P3 FSETP.GE.AND P1, PT, R41, RZ, PT ;  /* 0x000000ff2900320b */ /* 0x000fc40003f26000 */
[----:B------:R-:W2:Y:S01]  /*08d0*/  FCHK P2, R5, R30 ;  /* 0x0000001e05007302 */ /* 0x000ea20000040000 */
[----:B0-----:R-:W-:-:S04]  /*08e0*/  FFMA R0, -R30, R21, 1 ;  /* 0x3f8000001e007423 */ /* 0x001fc80000000115 */
[----:B------:R-:W-:Y:S01]  /*08f0*/  FFMA R23, R21, R0, R21 ;  /* 0x0000000015177223 */ /* 0x000fe20000000015 */
[----:B-1----:R-:W-:-:S03]  /*0900*/  FMUL R19, R37, R2 ;  /* 0x0000000225137220 */ /* 0x002fc60000400000 */
[----:B------:R-:W-:Y:S01]  /*0910*/  FFMA R0, R5, R23, RZ ;  /* 0x0000001705007223 */ /* 0x000fe200000000ff */
[----:B------:R-:W-:-:S03]  /*0920*/  @P3 FADD R19, R12, -R19 ;  /* 0x800000130c133221 */ /* 0x000fc60000000000 */
[----:B------:R-:W-:Y:S02]  /*0930*/  FFMA R21, -R30, R0, R5 ;  /* 0x000000001e157223 */ /* 0x000fe40000000105 */
[----:B------:R-:W-:Y:S02]  /*0940*/  @P3 FSETP.NE.AND P1, PT, |R19|, +INF , P1 ;  /* 0x7f8000001300380b */ /* 0x000fe40000f25200 */
[----:B------:R-:W-:Y:S02]  /*0950*/  FFMA R0, R23, R21, R0 ;  /* 0x0000001517007223 */ /* 0x000fe40000000000 */
[----:B------:R-:W-:Y:S02]  /*0960*/  @P3 FSEL R8, R41, R8, P1 ;  /* 0x0000000829083208 */ /* 0x000fe40000800000 */
[----:B------:R-:W-:Y:S01]  /*0970*/  @P3 FSEL R12, R19, R12, P1 ;  /* 0x0000000c130c3208 */ /* 0x000fe20000800000 */
[----:B--2---:R-:W-:Y:S06]  /*0980*/  @!P2 BRA `(.L_x_12) ;  /* 0x000000000014a947 */ /* 0x004fec0003800000 */
[----:B------:R-:W-:Y:S01]  /*0990*/  IMAD.MOV.U32 R0, RZ, RZ, R5 ;  /* 0x000000ffff007224 */ /* 0x000fe200078e0005 */
[----:B------:R-:W-:Y:S01]  /*09a0*/  MOV R22, 0x9d0 ;  /* 0x000009d000167802 */ /* 0x000fe20000000f00 */
[----:B------:R-:W-:-:S07]  /*09b0*/  IMAD.MOV.U32 R3, RZ, RZ, R30 ;  /* 0x000000ffff037224 */ /* 0x000fce00078e001e */
[----:B------:R-:W-:Y:S05]  /*09c0*/  CALL.REL.NOINC `($__internal_2_$__cuda_sm3x_div_rn_noftz_f32_slowpath) ;  /* 0x00000024003c7944 */ /* 0x000fea0003c00000 */
[----:B------:R-:W-:-:S07]  /*09d0*/  IMAD.MOV.U32 R0, RZ, RZ, R19 ;  /* 0x000000ffff007224 */ /* 0x000fce00078e0013 */
.L_x_12:
[----:B------:R-:W-:Y:S05]  /*09e0*/  BSYNC.RECONVERGENT B1 ;  /* 0x0000000000017941 */ /* 0x000fea0003800200 */
.L_x_11:
[----:B------:R-:W-:Y:S01]  /*09f0*/  FSETP.NEU.OR P1, PT, R0, RZ, !P0 ;  /* 0x000000ff0000720b */ /* 0x000fe2000472d400 */
[----:B------:R-:W-:Y:S03]  /*0a00*/  BSSY.RECONVERGENT B1, `(.L_x_13) ;  /* 0x0000012000017945 */ /* 0x000fe60003800200 */
[----:B------:R-:W-:Y:S02]  /*0a10*/  FSEL R37, R31, RZ, P1 ;  /* 0x000000ff1f257208 */ /* 0x000fe40000800000 */
[----:B------:R-:W-:-:S03]  /*0a20*/  FSEL R42, R36, 1, P1 ;  /* 0x3f800000242a7808 */ /* 0x000fc60000800000 */
[----:B------:R-:W-:-:S04]  /*0a30*/  FFMA R37, R13, R37, R0 ;  /* 0x000000250d257223 */ /* 0x000fc80000000000 */
        /* <DEDUP_REMOVED lines=10> */
.L_x_14:
[----:B------:R-:W-:Y:S01]  /*0ae0*/  FMUL.FTZ R3, R42, R19 ;  /* 0x000000132a037220 */ /* 0x000fe20000410000 */
[----:B------:R-:W-:-:S03]  /*0af0*/  FMUL.FTZ R2, R19, 0.5 ;  /* 0x3f00000013027820 */ /* 0x000fc60000410000 */
[----:B------:R-:W-:-:S04]  /*0b00*/  FFMA R0, -R3, R3, R42 ;  /* 0x0000000303007223 */ /* 0x000fc8000000012a */
[----:B------:R-:W-:-:S07]  /*0b10*/  FFMA R0, R0, R2, R3 ;  /* 0x0000000200007223 */ /* 0x000fce0000000003 */
.L_x_15:
[----:B------:R-:W-:Y:S05]  /*0b20*/  BSYNC.RECONVERGENT B1 ;  /* 0x0000000000017941 */ /* 0x000fea0003800200 */
.L_x_13:
        /* <DEDUP_REMOVED lines=21> */
[----:B------:R-:W-:Y:S02]  /*0c80*/  IMAD.MOV.U32 R2, RZ, RZ, R26 ;  /* 0x000000ffff027224 */ /* 0x000fe400078e001a */
[----:B------:R-:W-:-:S07]  /*0c90*/  IMAD.MOV.U32 R3, RZ, RZ, R27 ;  /* 0x000000ffff037224 */ /* 0x000fce00078e001b */
.L_x_17:
[----:B------:R-:W-:Y:S05]  /*0ca0*/  BSYNC.RECONVERGENT B1 ;  /* 0x0000000000017941 */ /* 0x000fea0003800200 */
.L_x_16:
        /* <DEDUP_REMOVED lines=21> */
.L_x_19:
[----:B------:R-:W-:Y:S05]  /*0e00*/  BSYNC.RECONVERGENT B1 ;  /* 0x0000000000017941 */ /* 0x000fea0003800200 */
.L_x_18:
        /* <DEDUP_REMOVED lines=11> */
[----:B------:R-:W-:Y:S02]  /*0ec0*/  MOV R0, R41 ;  /* 0x0000002900007202 */ /* 0x000fe40000000f00 */
[----:B------:R-:W-:-:S07]  /*0ed0*/  MOV R21, 0xef0 ;  /* 0x00000ef000157802 */ /* 0x000fce0000000f00 */
[----:B------:R-:W-:Y:S05]  /*0ee0*/  CALL.REL.NOINC `($__internal_1_$__cuda_sm20_sqrt_rn_f32_slowpath) ;  /* 0x0000001c00987944 */ /* 0x000fea0003c00000 */
[----:B------:R-:W-:Y:S05]  /*0ef0*/  BRA `(.L_x_22) ;  /* 0x0000000000107947 */ /* 0x000fea0003800000 */
.L_x_21:
[----:B------:R-:W-:Y:S01]  /*0f00*/  FMUL.FTZ R0, R41, R2 ;  /* 0x0000000229007220 */ /* 0x000fe20000410000 */
[----:B------:R-:W-:-:S03]  /*0f10*/  FMUL.FTZ R2, R2, 0.5 ;  /* 0x3f00000002027820 */ /* 0x000fc60000410000 */
[----:B------:R-:W-:-:S04]  /*0f20*/  FFMA R3, -R0, R0, R41 ;  /* 0x0000000000037223 */ /* 0x000fc80000000129 */
[----:B------:R-:W-:-:S07]  /*0f30*/  FFMA R0, R3, R2, R0 ;  /* 0x0000000203007223 */ /* 0x000fce0000000000 */
.L_x_22:
[----:B------:R-:W-:Y:S05]  /*0f40*/  BSYNC.RECONVERGENT B1 ;  /* 0x0000000000017941 */ /* 0x000fea0003800200 */
.L_x_20:
        /* <DEDUP_REMOVED lines=23> */
.L_x_24:
[----:B------:R-:W-:Y:S05]  /*10c0*/  BSYNC.RECONVERGENT B1 ;  /* 0x0000000000017941 */ /* 0x000fea0003800200 */
.L_x_23:
        /* <DEDUP_REMOVED lines=22> */
.L_x_26:
[----:B------:R-:W-:Y:S05]  /*1230*/  BSYNC.RECONVERGENT B1 ;  /* 0x0000000000017941 */ /* 0x000fea0003800200 */
.L_x_25:
        /* <DEDUP_REMOVED lines=15> */
.L_x_28:
[----:B------:R-:W-:Y:S01]  /*1330*/  FMUL.FTZ R3, R42, R19 ;  /* 0x000000132a037220 */ /* 0x000fe20000410000 */
[----:B------:R-:W-:-:S03]  /*1340*/  FMUL.FTZ R2, R19, 0.5 ;  /* 0x3f00000013027820 */ /* 0x000fc60000410000 */
[----:B------:R-:W-:-:S04]  /*1350*/  FFMA R0, -R3, R3, R42 ;  /* 0x0000000303007223 */ /* 0x000fc8000000012a */
[----:B------:R-:W-:-:S07]  /*1360*/  FFMA R0, R0, R2, R3 ;  /* 0x0000000200007223 */ /* 0x000fce0000000003 */
.L_x_29:
[----:B------:R-:W-:Y:S05]  /*1370*/  BSYNC.RECONVERGENT B1 ;  /* 0x0000000000017941 */ /* 0x000fea0003800200 */
.L_x_27:
        /* <DEDUP_REMOVED lines=23> */
.L_x_31:
[----:B------:R-:W-:Y:S05]  /*14f0*/  BSYNC.RECONVERGENT B1 ;  /* 0x0000000000017941 */ /* 0x000fea0003800200 */
.L_x_30:
[----:B------:R-:W0:Y:S01]  /*1500*/  F2F.F32.F64 R3, R2 ;  /* 0x0000000200037310 */ /* 0x000e220000301000 */
[----:B------:R-:W-:Y:S01]  /*1510*/  FSETP.NE.AND P1, PT, |R42|, +INF , PT ;  /* 0x7f8000002a00780b */ /* 0x000fe20003f25200 */
[----:B------:R-:W1:Y:S01]  /*1520*/  LDCU UR4, c[0x0][0x360] ;  /* 0x00006c00ff0477ac */ /* 0x000e620008000800 */
[C---:B------:R-:W-:Y:S01]  /*1530*/  IMAD.SHL.U32 R19, R16.reuse, 0x10, RZ ;  /* 0x0000001010137824 */ /* 0x040fe200078e00ff */
[----:B------:R-:W-:-:S04]  /*1540*/  SHF.L.U64.HI R20, R16, 0x4, R17 ;  /* 0x0000000410147819 */ /* 0x000fc80000010211 */
[C---:B------:R-:W-:Y:S02]  /*1550*/  IADD3 R18, P2, PT, R19.reuse, UR7, RZ ;  /* 0x0000000713127c10 */ /* 0x040fe4000ff5e0ff */
[C---:B------:R-:W-:Y:S02]  /*1560*/  IADD3 R24, P3, PT, R19.reuse, R24, RZ ;  /* 0x0000001813187210 */ /* 0x040fe40007f7e0ff */
[----:B------:R-:W-:Y:S02]  /*1570*/  IADD3 R28, P4, PT, R19, R28, RZ ;  /* 0x0000001c131c7210 */ /* 0x000fe40007f9e0ff */
[----:B------:R-:W-:Y:S01]  /*1580*/  @P1 FSETP.GE.AND P0, PT, R42, RZ, PT ;  /* 0x000000ff2a00120b */ /* 0x000fe20003f06000 */
[----:B0-----:R-:W-:Y:S01]  /*1590*/  FMUL R0, R30, R3 ;  /* 0x000000031e007220 */ /* 0x001fe20000400000 */
[----:B------:R-:W-:Y:S01]  /*15a0*/  IADD3.X R19, PT, PT, R20, UR5, RZ, P2, !PT ;  /* 0x0000000514137c10 */ /* 0x000fe200097fe4ff */
[----:B------:R-:W-:Y:S02]  /*15b0*/  IMAD.X R25, R25, 0x1, R20, P3 ;  /* 0x0000000119197824 */ /* 0x000fe400018e0614 */
[----:B------:R-:W-:Y:S01]  /*15c0*/  @P1 FADD R0, R15, -R0 ;  /* 0x800000000f001221 */ /* 0x000fe20000000000 */
[----:B------:R-:W-:-:S04]  /*15d0*/  IMAD.X R29, R29, 0x1, R20, P4 ;  /* 0x000000011d1d7824 */ /* 0x000fc800020e0614 */
[----:B------:R-:W-:-:S04]  /*15e0*/  @P1 FSETP.NE.AND P0, PT, |R0|, +INF , P0 ;  /* 0x7f8000000000180b */ /* 0x000fc80000705200 */
[----:B------:R-:W-:Y:S02]  /*15f0*/  @P1 FSEL R15, R0, R15, P0 ;  /* 0x0000000f000f1208 */ /* 0x000fe40000000000 */
[----:B------:R-:W-:Y:S02]  /*1600*/  @P1 FSEL R11, R42, R11, P0 ;  /* 0x0000000b2a0b1208 */ /* 0x000fe40000000000 */
[----:B-1----:R-:W-:Y:S01]  /*1610*/  IADD3 R16, P0, PT, R16, UR4, RZ ;  /* 0x0000000410107c10 */ /* 0x002fe2000ff1e0ff */
[----:B------:R4:W-:Y:S04]  /*1620*/  STG.E.128 desc[UR12][R18.64], R12 ;  /* 0x0000000c12007986 */ /* 0x0009e8000c101d0c */
[----:B------:R-:W-:Y:S01]  /*1630*/  IMAD.SHL.U32 R0, R16, 0x4, RZ ;  /* 0x0000000410007824 */ /* 0x000fe200078e00ff */
[----:B------:R4:W-:Y:S01]  /*1640*/  STG.E.128 desc[UR12][R24.64], R4 ;  /* 0x0000000418007986 */ /* 0x0009e2000c101d0c */
[----:B------:R-:W-:-:S03]  /*1650*/  IMAD.X R17, RZ, RZ, R17, P0 ;  /* 0x000000ffff117224 */ /* 0x000fc600000e0611 */
[----:B------:R4:W-:Y:S01]  /*1660*/  STG.E.128 desc[UR12][R28.64], R8 ;  /* 0x000000081c007986 */ /* 0x0009e2000c101d0c */
[----:B------:R-:W-:Y:S02]  /*1670*/  ISETP.GE.U32.AND P0, PT, R0, UR24, PT ;  /* 0x0000001800007c0c */ /* 0x000fe4000bf06070 */
[----:B------:R-:W-:-:S04]  /*1680*/  SHF.L.U64.HI R0, R16, 0x2, R17 ;  /* 0x0000000210007819 */ /* 0x000fc80000010211 */
[----:B------:R-:W-:-:S13]  /*1690*/  ISETP.GE.U32.AND.EX P0, PT, R0, UR25, PT, P0 ;  /* 0x0000001900007c0c */ /* 0x000fda000bf06100 */
[----:B----4-:R-:W-:Y:S05]  /*16a0*/  @!P0 BRA `(.L_x_32) ;  /* 0xffffffec00208947 */ /* 0x010fea000383ffff */
[----:B------:R-:W-:Y:S05]  /*16b0*/  BSYNC.RECONVERGENT B0 ;  /* 0x0000000000007941 */ /* 0x000fea0003800200 */
.L_x_3:
[----:B------:R-:W-:Y:S05]  /*16c0*/  EXIT ;  /* 0x000000000000794d */ /* 0x000fea0003800000 */
.L_x_2:
[----:B------:R-:W-:Y:S01]  /*16d0*/  BSSY.RECONVERGENT B0, `(.L_x_33) ;  /* 0x00000fc000007945 */ /* 0x000fe20003800200 */
[----:B--2---:R-:W2:Y:S01]  /*16e0*/  LDCU UR6, c[0x0][0x360] ;  /* 0x00006c00ff0677ac */ /* 0x004ea20008000800 */
[----:B0-----:R-:W0:Y:S01]  /*16f0*/  LDCU.64 UR16, c[0x0][0x3b0] ;  /* 0x00007600ff1077ac */ /* 0x001e220008000a00 */
[----:B------:R-:W4:Y:S01]  /*1700*/  LDCU.64 UR18, c[0x0][0x3a0] ;  /* 0x00007400ff1277ac */ /* 0x000f220008000a00 */
[----:B------:R-:W0:Y:S01]  /*1710*/  LDCU.U8 UR8, c[0x0][0x3c0] ;  /* 0x00007800ff0877ac */ /* 0x000e220008000000 */
[----:B------:R-:W0:Y:S01]  /*1720*/  LDCU.64 UR20, c[0x0][0x398] ;  /* 0x00007300ff1477ac */ /* 0x000e220008000a00 */
[----:B------:R-:W0:Y:S02]  /*1730*/  LDCU.64 UR14, c[0x0][0x388] ;  /* 0x00007100ff0e77ac */ /* 0x000e240008000a00 */
.L_x_54:
[----:B------:R-:W5:Y:S01]  /*1740*/  LDC.64 R4, c[0x0][0x398] ;  /* 0x0000e600ff047b82 */ /* 0x000f620000000a00 */
[C---:B------:R-:W-:Y:S01]  /*1750*/  IMAD.SHL.U32 R13, R16.reuse, 0x10, RZ ;  /* 0x00000010100d7824 */ /* 0x040fe200078e00ff */
[----:B------:R-:W-:-:S06]  /*1760*/  SHF.L.U64.HI R0, R16, 0x4, R17 ;  /* 0x0000000410007819 */ /* 0x000fcc0000010211 */
[----:B------:R-:W1:Y:S01]  /*1770*/  LDC.64 R10, c[0x0][0x390] ;  /* 0x0000e400ff0a7b82 */ /* 0x000e620000000a00 */
[----:B-----5:R-:W-:-:S04]  /*1780*/  IMAD.WIDE.U32 R2, R4, UR9, RZ ;  /* 0x0000000904027c25 */ /* 0x020fc8000f8e00ff */
[----:B------:R-:W-:Y:S02]  /*1790*/  IMAD R5, R5, UR9, R3 ;  /* 0x0000000905057c24 */ /* 0x000fe4000f8e0203 */
[----:B------:R-:W-:-:S03]  /*17a0*/  IMAD.SHL.U32 R28, R2, 0x4, RZ ;  /* 0x00000004021c7824 */ /* 0x000fc600078e00ff */
[----:B------:R-:W-:Y:S02]  /*17b0*/  SHF.L.U64.HI R2, R2, 0x2, R5 ;  /* 0x0000000202027819 */ /* 0x000fe40000010205 */
[----:B0-----:R-:W-:-:S04]  /*17c0*/  IADD3 R24, P0, P1, R13, UR14, R28 ;  /* 0x0000000e0d187c10 */ /* 0x001fc8000f91e01c */
[----:B------:R-:W-:Y:S02]  /*17d0*/  IADD3.X R25, PT, PT, R0, UR15, R2, P0, P1 ;  /* 0x0000000f00197c10 */ /* 0x000fe400087e2402 */
[----:B------:R-:W-:-:S03]  /*17e0*/  IADD3 R8, P0, PT, R13, UR7, RZ ;  /* 0x000000070d087c10 */ /* 0x000fc6000ff1e0ff */
[----:B------:R-:W5:Y:S01]  /*17f0*/  LDG.E.128 R4, desc[UR12][R24.64] ;  /* 0x0000000c18047981 */ /* 0x000f62000c1e1d00 */
[----:B-1----:R-:W-:Y:S02]  /*1800*/  IADD3 R28, P1, PT, R28, R10, RZ ;  /* 0x0000000a1c1c7210 */ /* 0x002fe40007f3e0ff */
[----:B------:R-:W-:Y:S02]  /*1810*/  IADD3.X R9, PT, PT, R0, UR5, RZ, P0, !PT ;  /* 0x0000000500097c10 */ /* 0x000fe400087fe4ff */
[----:B------:R-:W-:Y:S01]  /*1820*/  IADD3 R12, P0, PT, R13, R28, RZ ;  /* 0x0000001c0d0c7210 */ /* 0x000fe20007f1e0ff */
[----:B------:R-:W-:-:S03]  /*1830*/  IMAD.X R29, R2, 0x1, R11, P1 ;  /* 0x00000001021d7824 */ /* 0x000fc600008e060b */
[----:B------:R-:W2:Y:S01]  /*1840*/  LDG.E.128 R8, desc[UR12][R8.64] ;  /* 0x0000000c08087981 */ /* 0x000ea2000c1e1d00 */
[----:B------:R-:W-:-:S06]  /*1850*/  IMAD.X R13, R29, 0x1, R0, P0 ;  /* 0x000000011d0d7824 */ /* 0x000fcc00000e0600 */
[----:B------:R-:W4:Y:S01]  /*1860*/  LDG.E.128 R12, desc[UR12][R12.64] ;  /* 0x0000000c0c0c7981 */ /* 0x000f22000c1e1d00 */
[----:B------:R-:W-:Y:S01]  /*1870*/  UPRMT UR4, UR8, 0x8880, URZ ;  /* 0x0000888008047896 */ /* 0x000fe200080000ff */
[----:B------:R-:W-:Y:S05]  /*1880*/  BSSY.RECONVERGENT B1, `(.L_x_34) ;  /* 0x0000014000017945 */ /* 0x000fea0003800200 */
[----:B------:R-:W-:-:S04]  /*1890*/  ISETP.NE.AND P0, PT, RZ, UR4, PT ;  /* 0x00000004ff007c0c */ /* 0x000fc8000bf05270 */
[----:B-----5:R-:W-:-:S04]  /*18a0*/  FSETP.NEU.OR P1, PT, R4, RZ, !P0 ;  /* 0x000000ff0400720b */ /* 0x020fc8000472d400 */
[----:B---3--:R-:W-:Y:S02]  /*18b0*/  FSEL R3, R31, RZ, P1 ;  /* 0x000000ff1f037208 */ /* 0x008fe40000800000 */
[----:B------:R-:W-:-:S03]  /*18c0*/  FSEL R41, R36, 1, P1 ;  /* 0x3f80000024297808 */ /* 0x000fc60000800000 */
[----:B--2---:R-:W-:-:S04]  /*18d0*/  FFMA R30, R8, R3, R4 ;  /* 0x00000003081e7223 */ /* 0x004fc80000000004 */
[----:B------:R-:W-:-:S04]  /*18e0*/  FMUL R3, R30, R30 ;  /* 0x0000001e1e037220 */ /* 0x000fc80000400000 */
[----:B----4-:R-:W-:-:S04]  /*18f0*/  FFMA R41, R12, R41, R3 ;  /* 0x000000290c297223 */ /* 0x010fc80000000003 */
        /* <DEDUP_REMOVED lines=8> */
.L_x_35:
[----:B------:R-:W-:Y:S01]  /*1980*/  FMUL.FTZ R0, R41, R2 ;  /* 0x0000000229007220 */ /* 0x000fe20000410000 */
[----:B------:R-:W-:-:S03]  /*1990*/  FMUL.FTZ R2, R2, 0.5 ;  /* 0x3f00000002027820 */ /* 0x000fc60000410000 */
[----:B------:R-:W-:-:S04]  /*19a0*/  FFMA R3, -R0, R0, R41 ;  /* 0x0000000000037223 */ /* 0x000fc80000000129 */
[----:B------:R-:W-:-:S07]  /*19b0*/  FFMA R0, R3, R2, R0 ;  /* 0x0000000203007223 */ /* 0x000fce0000000000 */
.L_x_36:
[----:B------:R-:W-:Y:S05]  /*19c0*/  BSYNC.RECONVERGENT B1 ;  /* 0x0000000000017941 */ /* 0x000fea0003800200 */
.L_x_34:
        /* <DEDUP_REMOVED lines=18> */
[----:B------:R-:W-:Y:S02]  /*1af0*/  MOV R19, R23 ;  /* 0x0000001700137202 */ /* 0x000fe40000000f00 */
[----:B------:R-:W-:-:S07]  /*1b00*/  MOV R0, 0x1b20 ;  /* 0x00001b2000007802 */ /* 0x000fce0000000f00 */
[----:B------:R-:W-:Y:S05]  /*1b10*/  CALL.REL.NOINC `($__internal_0_$__cuda_sm20_div_rn_f64_full) ;  /* 0x0000000c00107944 */ /* 0x000fea0003c00000 */
[----:B------:R-:W-:Y:S02]  /*1b20*/  IMAD.MOV.U32 R2, RZ, RZ, R26 ;  /* 0x000000ffff027224 */ /* 0x000fe400078e001a */
[----:B------:R-:W-:-:S07]  /*1b30*/  IMAD.MOV.U32 R3, RZ, RZ, R27 ;  /* 0x000000ffff037224 */ /* 0x000fce00078e001b */
.L_x_38:
[----:B------:R-:W-:Y:S05]  /*1b40*/  BSYNC.RECONVERGENT B1 ;  /* 0x0000000000017941 */ /* 0x000fea0003800200 */
.L_x_37:
[----:B------:R-:W-:Y:S01]  /*1b50*/  FSETP.NEU.OR P1, PT, R5, RZ, !P0 ;  /* 0x000000ff0500720b */ /* 0x000fe2000472d400 */
[----:B------:R-:W0:Y:S01]  /*1b60*/  F2F.F32.F64 R3, R2 ;  /* 0x0000000200037310 */ /* 0x000e220000301000 */
[----:B------:R-:W-:Y:S01]  /*1b70*/  FSETP.NE.AND P2, PT, |R41|, +INF , PT ;  /* 0x7f8000002900780b */ /* 0x000fe20003f45200 */
[----:B------:R-:W-:Y:S01]  /*1b80*/  BSSY.RECONVERGENT B1, `(.L_x_39) ;  /* 0x0000018000017945 */ /* 0x000fe20003800200 */
[----:B------:R-:W-:Y:S02]  /*1b90*/  FSEL R0, R31, RZ, P1 ;  /* 0x000000ff1f007208 */ /* 0x000fe40000800000 */
[----:B------:R-:W-:-:S03]  /*1ba0*/  FSEL R42, R36, 1, P1 ;  /* 0x3f800000242a7808 */ /* 0x000fc60000800000 */
[----:B------:R-:W-:-:S04]  /*1bb0*/  FFMA R37, R9, R0, R5 ;  /* 0x0000000009257223 */ /* 0x000fc80000000005 */
[----:B------:R-:W-:Y:S02]  /*1bc0*/  FMUL R0, R37, R37 ;  /* 0x0000002525007220 */ /* 0x000fe40000400000 */
[----:B------:R-:W-:Y:S01]  /*1bd0*/  @P2 FSETP.GE.AND P1, PT, R41, RZ, PT ;  /* 0x000000ff2900220b */ /* 0x000fe20003f26000 */
[----:B0-----:R-:W-:Y:S01]  /*1be0*/  FMUL R19, R30, R3 ;  /* 0x000000031e137220 */ /* 0x001fe20000400000 */
[----:B------:R-:W-:-:S03]  /*1bf0*/  FFMA R42, R13, R42, R0 ;  /* 0x0000002a0d2a7223 */ /* 0x000fc60000000000 */
[----:B------:R-:W-:Y:S01]  /*1c00*/  @P2 FADD R19, R8, -R19 ;  /* 0x8000001308132221 */ /* 0x000fe20000000000 */
[----:B------:R-:W-:Y:S01]  /*1c10*/  VIADD R0, R42, 0xf3000000 ;  /* 0xf30000002a007836 */ /* 0x000fe20000000000 */
[----:B------:R0:W1:Y:S03]  /*1c20*/  MUFU.RSQ R21, R42 ;  /* 0x0000002a00157308 */ /* 0x0000660000001400 */
[----:B------:R-:W-:Y:S02]  /*1c30*/  @P2 FSETP.NE.AND P1, PT, |R19|, +INF , P1 ;  /* 0x7f8000001300280b */ /* 0x000fe40000f25200 */
[----:B------:R-:W-:Y:S02]  /*1c40*/  ISETP.GT.U32.AND P3, PT, R0, 0x727fffff, PT ;  /* 0x727fffff0000780c */ /* 0x000fe40003f64070 */
[----:B------:R-:W-:Y:S02]  /*1c50*/  @P2 FSEL R12, R41, R12, P1 ;  /* 0x0000000c290c2208 */ /* 0x000fe40000800000 */
[----:B------:R-:W-:-:S09]  /*1c60*/  @P2 FSEL R8, R19, R8, P1 ;  /* 0x0000000813082208 */ /* 0x000fd20000800000 */
[----:B01----:R-:W-:Y:S05]  /*1c70*/  @!P3 BRA `(.L_x_40) ;  /* 0x000000000010b947 */ /* 0x003fea0003800000 */
[----:B------:R-:W-:Y:S01]  /*1c80*/  IMAD.MOV.U32 R0, RZ, RZ, R42 ;  /* 0x000000ffff007224 */ /* 0x000fe200078e002a */
[----:B------:R-:W-:-:S07]  /*1c90*/  MOV R21, 0x1cb0 ;  /* 0x00001cb000157802 */ /* 0x000fce0000000f00 */
[----:B------:R-:W-:Y:S05]  /*1ca0*/  CALL.REL.NOINC `($__internal_1_$__cuda_sm20_sqrt_rn_f32_slowpath) ;  /* 0x0000001000287944 */ /* 0x000fea0003c00000 */
[----:B------:R-:W-:Y:S05]  /*1cb0*/  BRA `(.L_x_41) ;  /* 0x0000000000107947 */ /* 0x000fea0003800000 */
.L_x_40:
[----:B------:R-:W-:Y:S01]  /*1cc0*/  FMUL.FTZ R3, R42, R21 ;  /* 0x000000152a037220 */ /* 0x000fe20000410000 */
[----:B------:R-:W-:-:S03]  /*1cd0*/  FMUL.FTZ R2, R21, 0.5 ;  /* 0x3f00000015027820 */ /* 0x000fc60000410000 */
[----:B------:R-:W-:-:S04]  /*1ce0*/  FFMA R0, -R3, R3, R42 ;  /* 0x0000000303007223 */ /* 0x000fc8000000012a */
[----:B------:R-:W-:-:S07]  /*1cf0*/  FFMA R0, R0, R2, R3 ;  /* 0x0000000200007223 */ /* 0x000fce0000000003 */
.L_x_41:
[----:B------:R-:W-:Y:S05]  /*1d00*/  BSYNC.RECONVERGENT B1 ;  /* 0x0000000000017941 */ /* 0x000fea0003800200 */
.L_x_39:
        /* <DEDUP_REMOVED lines=23> */
.L_x_43:
[----:B------:R-:W-:Y:S05]  /*1e80*/  BSYNC.RECONVERGENT B1 ;  /* 0x0000000000017941 */ /* 0x000fea0003800200 */
.L_x_42:
        /* <DEDUP_REMOVED lines=23> */
.L_x_45:
[----:B------:R-:W-:Y:S01]  /*2000*/  FMUL.FTZ R0, R41, R2 ;  /* 0x0000000229007220 */ /* 0x000fe20000410000 */
[----:B------:R-:W-:-:S03]  /*2010*/  FMUL.FTZ R2, R2, 0.5 ;  /* 0x3f00000002027820 */ /* 0x000fc60000410000 */
[----:B------:R-:W-:-:S04]  /*2020*/  FFMA R3, -R0, R0, R41 ;  /* 0x0000000000037223 */ /* 0x000fc80000000129 */
[----:B------:R-:W-:-:S07]  /*2030*/  FFMA R0, R3, R2, R0 ;  /* 0x0000000203007223 */ /* 0x000fce0000000000 */
.L_x_46:
[----:B------:R-:W-:Y:S05]  /*2040*/  BSYNC.RECONVERGENT B1 ;  /* 0x0000000000017941 */ /* 0x000fea0003800200 */
.L_x_44:
        /* <DEDUP_REMOVED lines=21> */
[----:B------:R-:W-:Y:S01]  /*21a0*/  MOV R2, R26 ;  /* 0x0000001a00027202 */ /* 0x000fe20000000f00 */
[----:B------:R-:W-:-:S07]  /*21b0*/  IMAD.MOV.U32 R3, RZ, RZ, R27 ;  /* 0x000000ffff037224 */ /* 0x000fce00078e001b */
.L_x_48:
[----:B------:R-:W-:Y:S05]  /*21c0*/  BSYNC.RECONVERGENT B1 ;  /* 0x0000000000017941 */ /* 0x000fea0003800200 */
.L_x_47:
[----:B------:R-:W-:Y:S01]  /*21d0*/  FSETP.NEU.OR P0, PT, R7, RZ, !P0 ;  /* 0x000000ff0700720b */ /* 0x000fe2000470d400 */
[----:B------:R-:W0:Y:S01]  /*21e0*/  F2F.F32.F64 R3, R2 ;  /* 0x0000000200037310 */ /* 0x000e220000301000 */
[----:B------:R-:W-:Y:S01]  /*21f0*/  FSETP.NE.AND P1, PT, |R41|, +INF , PT ;  /* 0x7f8000002900780b */ /* 0x000fe20003f25200 */
[----:B------:R-:W-:Y:S01]  /*2200*/  BSSY.RECONVERGENT B1, `(.L_x_49) ;  /* 0x0000018000017945 */ /* 0x000fe20003800200 */
[----:B------:R-:W-:-:S05]  /*2210*/  FSEL R0, R31, RZ, P0 ;  /* 0x000000ff1f007208 */ /* 0x000fca0000000000 */
[----:B------:R-:W-:Y:S01]  /*2220*/  FFMA R37, R11, R0, R7 ;  /* 0x000000000b257223 */ /* 0x000fe20000000007 */
[----:B------:R-:W-:-:S03]  /*2230*/  FSEL R0, R36, 1, P0 ;  /* 0x3f80000024007808 */ /* 0x000fc60000000000 */
        /* <DEDUP_REMOVED lines=16> */
.L_x_50:
[----:B------:R-:W-:Y:S01]  /*2340*/  FMUL.FTZ R3, R30, R21 ;  /* 0x000000151e037220 */ /* 0x000fe20000410000 */
[----:B------:R-:W-:-:S03]  /*2350*/  FMUL.FTZ R2, R21, 0.5 ;  /* 0x3f00000015027820 */ /* 0x000fc60000410000 */
[----:B------:R-:W-:-:S04]  /*2360*/  FFMA R0, -R3, R3, R30 ;  /* 0x0000000303007223 */ /* 0x000fc8000000011e */
[----:B------:R-:W-:-:S07]  /*2370*/  FFMA R0, R0, R2, R3 ;  /* 0x0000000200007223 */ /* 0x000fce0000000003 */
.L_x_51:
[----:B------:R-:W-:Y:S05]  /*2380*/  BSYNC.RECONVERGENT B1 ;  /* 0x0000000000017941 */ /* 0x000fea0003800200 */
.L_x_49:
        /* <DEDUP_REMOVED lines=23> */
.L_x_53:
[----:B------:R-:W-:Y:S05]  /*2500*/  BSYNC.RECONVERGENT B1 ;  /* 0x0000000000017941 */ /* 0x000fea0003800200 */
.L_x_52:
[----:B------:R-:W0:Y:S01]  /*2510*/  F2F.F32.F64 R2, R2 ;  /* 0x0000000200027310 */ /* 0x000e220000301000 */
[----:B------:R-:W-:Y:S01]  /*2520*/  FSETP.NE.AND P1, PT, |R30|, +INF , PT ;  /* 0x7f8000001e00780b */ /* 0x000fe20003f25200 */
[C---:B------:R-:W-:Y:S01]  /*2530*/  IMAD.SHL.U32 R19, R16.reuse, 0x10, RZ ;  /* 0x0000001010137824 */ /* 0x040fe200078e00ff */
[----:B------:R-:W-:-:S04]  /*2540*/  SHF.L.U64.HI R20, R16, 0x4, R17 ;  /* 0x0000000410147819 */ /* 0x000fc80000010211 */
[C---:B------:R-:W-:Y:S02]  /*2550*/  IADD3 R18, P2, PT, R19.reuse, UR7, RZ ;  /* 0x0000000713127c10 */ /* 0x040fe4000ff5e0ff */
[----:B------:R-:W-:Y:S02]  /*2560*/  IADD3 R28, P3, PT, R19, R28, RZ ;  /* 0x0000001c131c7210 */ /* 0x000fe40007f7e0ff */
[----:B------:R-:W-:-:S03]  /*2570*/  IADD3.X R19, PT, PT, R20, UR5, RZ, P2, !PT ;  /* 0x0000000514137c10 */ /* 0x000fc600097fe4ff */
[----:B------:R-:W-:Y:S01]  /*2580*/  @P1 FSETP.GE.AND P0, PT, R30, RZ, PT ;  /* 0x000000ff1e00120b */ /* 0x000fe20003f06000 */
[----:B0-----:R-:W-:Y:S01]  /*2590*/  FMUL R0, R37, R2 ;  /* 0x0000000225007220 */ /* 0x001fe20000400000 */
[----:B------:R-:W-:-:S03]  /*25a0*/  IMAD.X R29, R29, 0x1, R20, P3 ;  /* 0x000000011d1d7824 */ /* 0x000fc600018e0614 */
[----:B------:R-:W-:-:S05]  /*25b0*/  @P1 FADD R0, R11, -R0 ;  /* 0x800000000b001221 */ /* 0x000fca0000000000 */
[----:B------:R-:W-:-:S04]  /*25c0*/  @P1 FSETP.NE.AND P0, PT, |R0|, +INF , P0 ;  /* 0x7f8000000000180b */ /* 0x000fc80000705200 */
[----:B------:R-:W-:Y:S02]  /*25d0*/  @P1 FSEL R11, R0, R11, P0 ;  /* 0x0000000b000b1208 */ /* 0x000fe40000000000 */
[----:B------:R-:W-:Y:S02]  /*25e0*/  @P1 FSEL R15, R30, R15, P0 ;  /* 0x0000000f1e0f1208 */ /* 0x000fe40000000000 */
[----:B------:R-:W-:Y:S01]  /*25f0*/  IADD3 R16, P0, PT, R16, UR6, RZ ;  /* 0x0000000610107c10 */ /* 0x000fe2000ff1e0ff */
        /* <DEDUP_REMOVED lines=8> */
[----:B0-----:R-:W-:Y:S05]  /*2680*/  @!P0 BRA `(.L_x_54) ;  /* 0xfffffff0002c8947 */ /* 0x001fea000383ffff */
[----:B------:R-:W-:Y:S05]  /*2690*/  BSYNC.RECONVERGENT B0 ;  /* 0x0000000000007941 */ /* 0x000fea0003800200 */
.L_x_33:
[----:B------:R-:W-:Y:S05]  /*26a0*/  EXIT ;  /* 0x000000000000794d */ /* 0x000fea0003800000 */
.L_x_1:
[----:B------:R-:W-:-:S13]  /*26b0*/  ISETP.NE.AND P0, PT, RZ, UR9, PT ;  /* 0x00000009ff007c0c */ /* 0x000fda000bf05270 */
[----:B------:R-:W-:Y:S05]  /*26c0*/  @P0 EXIT ;  /* 0x000000000000094d */ /* 0x000fea0003800000 */
[----:B------:R-:W-:Y:S01]  /*26d0*/  MOV R0, 0x0 ;  /* 0x0000000000007802 */ /* 0x000fe20000000f00 */
[----:B------:R-:W1:Y:S01]  /*26e0*/  LDCU.64 UR4, c[0x4][0x8] ;  /* 0x01000100ff0477ac */ /* 0x000e620008000a00 */
[----:B------:R-:W-:Y:S02]  /*26f0*/  CS2R R6, SRZ ;  /* 0x0000000000067805 */ /* 0x000fe4000001ff00 */
[----:B------:R2:W3:Y:S01]  /*2700*/  LDC.64 R2, c[0x4][R0] ;  /* 0x0100000000027b82 */ /* 0x0004e20000000a00 */
[----:B-1----:R-:W-:Y:S01]  /*2710*/  IMAD.U32 R4, RZ, RZ, UR4 ;  /* 0x00000004ff047e24 */ /* 0x002fe2000f8e00ff */
[----:B--2---:R-:W-:-:S07]  /*2720*/  MOV R5, UR5 ;  /* 0x0000000500057c02 */ /* 0x004fce0008000f00 */
[----:B------:R-:W-:-:S07]  /*2730*/  LEPC R20, `(.L_x_55) ;  /* 0x000000001014794e */ /* 0x000fce0000000000 */
[----:B0--3--:R-:W-:Y:S05]  /*2740*/  CALL.ABS.NOINC R2 ;  /* 0x0000000002007343 */ /* 0x009fea0003c00000 */
.L_x_55:
[----:B------:R-:W-:Y:S05]  /*2750*/  EXIT ;  /* 0x000000000000794d */ /* 0x000fea0003800000 */
        .weak           $__internal_0_$__cuda_sm20_div_rn_f64_full
        .type           $__internal_0_$__cuda_sm20_div_rn_f64_full,@function
        .size           $__internal_0_$__cuda_sm20_div_rn_f64_full,($__internal_1_$__cuda_sm20_sqrt_rn_f32_slowpath - $__internal_0_$__cuda_sm20_div_rn_f64_full)
$__internal_0_$__cuda_sm20_div_rn_f64_full:
[C---:B------:R-:W-:Y:S01]  /*2760*/  FSETP.GEU.AND P1, PT, |R19|.reuse, 1.469367938527859385e-39, PT ;  /* 0x001000001300780b */ /* 0x040fe20003f2e200 */
[--C-:B------:R-:W-:Y:S01]  /*2770*/  IMAD.MOV.U32 R18, RZ, RZ, R22.reuse ;  /* 0x000000ffff127224 */ /* 0x100fe200078e0016 */
[C---:B------:R-:W-:Y:S01]  /*2780*/  LOP3.LUT R2, R19.reuse, 0x800fffff, RZ, 0xc0, !PT ;  /* 0x800fffff13027812 */ /* 0x040fe200078ec0ff */
[----:B------:R-:W-:Y:S01]  /*2790*/  IMAD.MOV.U32 R32, RZ, RZ, 0x1 ;  /* 0x00000001ff207424 */ /* 0x000fe200078e00ff */
[----:B------:R-:W-:Y:S01]  /*27a0*/  LOP3.LUT R38, R19, 0x7ff00000, RZ, 0xc0, !PT ;  /* 0x7ff0000013267812 */ /* 0x000fe200078ec0ff */
[----:B------:R-:W-:Y:S01]  /*27b0*/  IMAD.U32 R21, RZ, RZ, UR11 ;  /* 0x0000000bff157e24 */ /* 0x000fe2000f8e00ff */
[----:B------:R-:W-:Y:S01]  /*27c0*/  LOP3.LUT R3, R2, 0x3ff00000, RZ, 0xfc, !PT ;  /* 0x3ff0000002037812 */ /* 0x000fe200078efcff */
[----:B------:R-:W-:Y:S02]  /*27d0*/  IMAD.MOV.U32 R2, RZ, RZ, R22 ;  /* 0x000000ffff027224 */ /* 0x000fe400078e0016 */
[----:B------:R-:W-:Y:S01]  /*27e0*/  IMAD.MOV.U32 R40, RZ, RZ, 0x1ca00000 ;  /* 0x1ca00000ff287424 */ /* 0x000fe200078e00ff */
[----:B------:R-:W-:Y:S01]  /*27f0*/  LOP3.LUT R39, R21, 0x7ff00000, RZ, 0xc0, !PT ;  /* 0x7ff0000015277812 */ /* 0x000fe200078ec0ff */
[----:B------:R-:W-:-:S02]  /*2800*/  IMAD.U32 R20, RZ, RZ, UR10 ;  /* 0x0000000aff147e24 */ /* 0x000fc4000f8e00ff */
[----:B------:R-:W-:Y:S01]  /*2810*/  @!P1 DMUL R2, R18, 8.98846567431157953865e+307 ;  /* 0x7fe0000012029828 */ /* 0x000fe20000000000 */
[----:B------:R-:W-:Y:S01]  /*2820*/  ISETP.GE.U32.AND P2, PT, R39, R38, PT ;  /* 0x000000262700720c */ /* 0x000fe20003f46070 */
[----:B------:R-:W-:-:S04]  /*2830*/  IMAD.MOV.U32 R43, RZ, RZ, R39 ;  /* 0x000000ffff2b7224 */ /* 0x000fc800078e0027 */
[----:B------:R-:W0:Y:S02]  /*2840*/  MUFU.RCP64H R33, R3 ;  /* 0x0000000300217308 */ /* 0x000e240000001800 */
[----:B0-----:R-:W-:-:S08]  /*2850*/  DFMA R22, R32, -R2, 1 ;  /* 0x3ff000002016742b */ /* 0x001fd00000000802 */
[----:B------:R-:W-:-:S08]  /*2860*/  DFMA R22, R22, R22, R22 ;  /* 0x000000161616722b */ /* 0x000fd00000000016 */
[----:B------:R-:W-:Y:S01]  /*2870*/  DFMA R32, R32, R22, R32 ;  /* 0x000000162020722b */ /* 0x000fe20000000020 */
[----:B------:R-:W-:Y:S01]  /*2880*/  SEL R23, R40, 0x63400000, !P2 ;  /* 0x6340000028177807 */ /* 0x000fe20005000000 */
[----:B------:R-:W-:Y:S01]  /*2890*/  IMAD.MOV.U32 R22, RZ, RZ, R20 ;  /* 0x000000ffff167224 */ /* 0x000fe200078e0014 */
[----:B------:R-:W-:Y:S02]  /*28a0*/  FSETP.GEU.AND P2, PT, |R21|, 1.469367938527859385e-39, PT ;  /* 0x001000001500780b */ /* 0x000fe40003f4e200 */
[----:B------:R-:W-:-:S03]  /*28b0*/  LOP3.LUT R23, R23, 0x800fffff, R21, 0xf8, !PT ;  /* 0x800fffff17177812 */ /* 0x000fc600078ef815 */
[----:B------:R-:W-:-:S08]  /*28c0*/  DFMA R26, R32, -R2, 1 ;  /* 0x3ff00000201a742b */ /* 0x000fd00000000802 */
[----:B------:R-:W-:Y:S01]  /*28d0*/  DFMA R32, R32, R26, R32 ;  /* 0x0000001a2020722b */ /* 0x000fe20000000020 */
[----:B------:R-:W-:Y:S10]  /*28e0*/  @P2 BRA `(.L_x_56) ;  /* 0x0000000000202947 */ /* 0x000ff40003800000 */
[----:B------:R-:W-:-:S04]  /*28f0*/  LOP3.LUT R26, R19, 0x7ff00000, RZ, 0xc0, !PT ;  /* 0x7ff00000131a7812 */ /* 0x000fc800078ec0ff */
[----:B------:R-:W-:Y:S01]  /*2900*/  ISETP.GE.U32.AND P2, PT, R39, R26, PT ;  /* 0x0000001a2700720c */ /* 0x000fe20003f46070 */
[----:B------:R-:W-:-:S03]  /*2910*/  IMAD.MOV.U32 R26, RZ, RZ, RZ ;  /* 0x000000ffff1a7224 */ /* 0x000fc600078e00ff */
[----:B------:R-:W-:-:S04]  /*2920*/  SEL R27, R40, 0x63400000, !P2 ;  /* 0x63400000281b7807 */ /* 0x000fc80005000000 */
[----:B------:R-:W-:-:S04]  /*2930*/  LOP3.LUT R27, R27, 0x80000000, R21, 0xf8, !PT ;  /* 0x800000001b1b7812 */ /* 0x000fc800078ef815 */
[----:B------:R-:W-:-:S06]  /*2940*/  LOP3.LUT R27, R27, 0x100000, RZ, 0xfc, !PT ;  /* 0x001000001b1b7812 */ /* 0x000fcc00078efcff */
[----:B------:R-:W-:-:S10]  /*2950*/  DFMA R22, R22, 2, -R26 ;  /* 0x400000001616782b */ /* 0x000fd4000000081a */
[----:B------:R-:W-:-:S07]  /*2960*/  LOP3.LUT R43, R23, 0x7ff00000, RZ, 0xc0, !PT ;  /* 0x7ff00000172b7812 */ /* 0x000fce00078ec0ff */
.L_x_56:
[----:B------:R-:W-:Y:S01]  /*2970*/  DMUL R26, R32, R22 ;  /* 0x00000016201a7228 */ /* 0x000fe20000000000 */
[----:B------:R-:W-:Y:S01]  /*2980*/  @!P1 LOP3.LUT R38, R3, 0x7ff00000, RZ, 0xc0, !PT ;  /* 0x7ff0000003269812 */ /* 0x000fe200078ec0ff */
[----:B------:R-:W-:Y:S06]  /*2990*/  BSSY.RECONVERGENT B2, `(.L_x_57) ;  /* 0x0000038000027945 */ /* 0x000fec0003800200 */
[----:B------:R-:W-:-:S08]  /*29a0*/  DFMA R34, R26, -R2, R22 ;  /* 0x800000021a22722b */ /* 0x000fd00000000016 */
[----:B------:R-:W-:Y:S01]  /*29b0*/  DFMA R32, R32, R34, R26 ;  /* 0x000000222020722b */ /* 0x000fe2000000001a */
[----:B------:R-:W-:Y:S02]  /*29c0*/  VIADD R26, R43, 0xffffffff ;  /* 0xffffffff2b1a7836 */ /* 0x000fe40000000000 */
[----:B------:R-:W-:-:S03]  /*29d0*/  VIADD R27, R38, 0xffffffff ;  /* 0xffffffff261b7836 */ /* 0x000fc60000000000 */
[----:B------:R-:W-:-:S04]  /*29e0*/  ISETP.GT.U32.AND P1, PT, R26, 0x7feffffe, PT ;  /* 0x7feffffe1a00780c */ /* 0x000fc80003f24070 */
[----:B------:R-:W-:-:S13]  /*29f0*/  ISETP.GT.U32.OR P1, PT, R27, 0x7feffffe, P1 ;  /* 0x7feffffe1b00780c */ /* 0x000fda0000f24470 */
[----:B------:R-:W-:Y:S05]  /*2a00*/  @P1 BRA `(.L_x_58) ;  /* 0x00000000006c1947 */ /* 0x000fea0003800000 */
[----:B------:R-:W-:-:S04]  /*2a10*/  LOP3.LUT R26, R19, 0x7ff00000, RZ, 0xc0, !PT ;  /* 0x7ff00000131a7812 */ /* 0x000fc800078ec0ff */
[CC--:B------:R-:W-:Y:S02]  /*2a20*/  VIADDMNMX R20, R39.reuse, -R26.reuse, 0xb9600000, !PT ;  /* 0xb960000027147446 */ /* 0x0c0fe4000780091a */
[----:B------:R-:W-:Y:S02]  /*2a30*/  ISETP.GE.U32.AND P1, PT, R39, R26, PT ;  /* 0x0000001a2700720c */ /* 0x000fe40003f26070 */
[----:B------:R-:W-:Y:S02]  /*2a40*/  VIMNMX R20, PT, PT, R20, 0x46a00000, PT ;  /* 0x46a0000014147848 */ /* 0x000fe40003fe0100 */
[----:B------:R-:W-:-:S05]  /*2a50*/  SEL R21, R40, 0x63400000, !P1 ;  /* 0x6340000028157807 */ /* 0x000fca0004800000 */
[----:B------:R-:W-:Y:S02]  /*2a60*/  IMAD.IADD R34, R20, 0x1, -R21 ;  /* 0x0000000114227824 */ /* 0x000fe400078e0a15 */
[----:B------:R-:W-:-:S03]  /*2a70*/  IMAD.MOV.U32 R20, RZ, RZ, RZ ;  /* 0x000000ffff147224 */ /* 0x000fc600078e00ff */
[----:B------:R-:W-:-:S06]  /*2a80*/  IADD3 R21, PT, PT, R34, 0x7fe00000, RZ ;  /* 0x7fe0000022157810 */ /* 0x000fcc0007ffe0ff */
[----:B------:R-:W-:-:S10]  /*2a90*/  DMUL R26, R32, R20 ;  /* 0x00000014201a7228 */ /* 0x000fd40000000000 */
[----:B------:R-:W-:-:S13]  /*2aa0*/  FSETP.GTU.AND P1, PT, |R27|, 1.469367938527859385e-39, PT ;  /* 0x001000001b00780b */ /* 0x000fda0003f2c200 */
[----:B------:R-:W-:Y:S05]  /*2ab0*/  @P1 BRA `(.L_x_59) ;  /* 0x0000000000941947 */ /* 0x000fea0003800000 */
[----:B------:R-:W-:Y:S01]  /*2ac0*/  DFMA R2, R32, -R2, R22 ;  /* 0x800000022002722b */ /* 0x000fe20000000016 */
[----:B------:R-:W-:-:S09]  /*2ad0*/  IMAD.MOV.U32 R20, RZ, RZ, RZ ;  /* 0x000000ffff147224 */ /* 0x000fd200078e00ff */
[C---:B------:R-:W-:Y:S02]  /*2ae0*/  FSETP.NEU.AND P1, PT, R3.reuse, RZ, PT ;  /* 0x000000ff0300720b */ /* 0x040fe40003f2d000 */
[----:B------:R-:W-:-:S04]  /*2af0*/  LOP3.LUT R19, R3, 0x80000000, R19, 0x48, !PT ;  /* 0x8000000003137812 */ /* 0x000fc800078e4813 */
[----:B------:R-:W-:-:S07]  /*2b00*/  LOP3.LUT R21, R19, R21, RZ, 0xfc, !PT ;  /* 0x0000001513157212 */ /* 0x000fce00078efcff */
[----:B------:R-:W-:Y:S05]  /*2b10*/  @!P1 BRA `(.L_x_59) ;  /* 0x00000000007c9947 */ /* 0x000fea0003800000 */
[----:B------:R-:W-:Y:S01]  /*2b20*/  IMAD.MOV R3, RZ, RZ, -R34 ;  /* 0x000000ffff037224 */ /* 0x000fe200078e0a22 */
[----:B------:R-:W-:Y:S01]  /*2b30*/  DMUL.RP R20, R32, R20 ;  /* 0x0000001420147228 */ /* 0x000fe20000008000 */
[----:B------:R-:W-:-:S06]  /*2b40*/  IMAD.MOV.U32 R2, RZ, RZ, RZ ;  /* 0x000000ffff027224 */ /* 0x000fcc00078e00ff */
[----:B------:R-:W-:-:S03]  /*2b50*/  DFMA R2, R26, -R2, R32 ;  /* 0x800000021a02722b */ /* 0x000fc60000000020 */
[----:B------:R-:W-:-:S03]  /*2b60*/  LOP3.LUT R19, R21, R19, RZ, 0x3c, !PT ;  /* 0x0000001315137212 */ /* 0x000fc600078e3cff */
[----:B------:R-:W-:-:S04]  /*2b70*/  IADD3 R2, PT, PT, -R34, -0x43300000, RZ ;  /* 0xbcd0000022027810 */ /* 0x000fc80007ffe1ff */
[----:B------:R-:W-:-:S04]  /*2b80*/  FSETP.NEU.AND P1, PT, |R3|, R2, PT ;  /* 0x000000020300720b */ /* 0x000fc80003f2d200 */
[----:B------:R-:W-:Y:S02]  /*2b90*/  FSEL R26, R20, R26, !P1 ;  /* 0x0000001a141a7208 */ /* 0x000fe40004800000 */
[----:B------:R-:W-:Y:S01]  /*2ba0*/  FSEL R27, R19, R27, !P1 ;  /* 0x0000001b131b7208 */ /* 0x000fe20004800000 */
[----:B------:R-:W-:Y:S06]  /*2bb0*/  BRA `(.L_x_59) ;  /* 0x0000000000547947 */ /* 0x000fec0003800000 */
.L_x_58:
[----:B------:R-:W-:-:S14]  /*2bc0*/  DSETP.NAN.AND P1, PT, R20, R20, PT ;  /* 0x000000141400722a */ /* 0x000fdc0003f28000 */
[----:B------:R-:W-:Y:S05]  /*2bd0*/  @P1 BRA `(.L_x_60) ;  /* 0x0000000000441947 */ /* 0x000fea0003800000 */
[----:B------:R-:W-:-:S14]  /*2be0*/  DSETP.NAN.AND P1, PT, R18, R18, PT ;  /* 0x000000121200722a */ /* 0x000fdc0003f28000 */
[----:B------:R-:W-:Y:S05]  /*2bf0*/  @P1 BRA `(.L_x_61) ;  /* 0x0000000000301947 */ /* 0x000fea0003800000 */
[----:B------:R-:W-:Y:S01]  /*2c00*/  ISETP.NE.AND P1, PT, R43, R38, PT ;  /* 0x000000262b00720c */ /* 0x000fe20003f25270 */
[----:B------:R-:W-:Y:S02]  /*2c10*/  IMAD.MOV.U32 R26, RZ, RZ, 0x0 ;  /* 0x00000000ff1a7424 */ /* 0x000fe400078e00ff */
[----:B------:R-:W-:-:S10]  /*2c20*/  IMAD.MOV.U32 R27, RZ, RZ, -0x80000 ;  /* 0xfff80000ff1b7424 */ /* 0x000fd400078e00ff */
[----:B------:R-:W-:Y:S05]  /*2c30*/  @!P1 BRA `(.L_x_59) ;  /* 0x0000000000349947 */ /* 0x000fea0003800000 */
[----:B------:R-:W-:Y:S02]  /*2c40*/  ISETP.NE.AND P1, PT, R43, 0x7ff00000, PT ;  /* 0x7ff000002b00780c */ /* 0x000fe40003f25270 */
[----:B------:R-:W-:Y:S02]  /*2c50*/  LOP3.LUT R27, R21, 0x80000000, R19, 0x48, !PT ;  /* 0x80000000151b7812 */ /* 0x000fe400078e4813 */
[----:B------:R-:W-:-:S13]  /*2c60*/  ISETP.EQ.OR P1, PT, R38, RZ, !P1 ;  /* 0x000000ff2600720c */ /* 0x000fda0004f22670 */
[----:B------:R-:W-:Y:S01]  /*2c70*/  @P1 LOP3.LUT R2, R27, 0x7ff00000, RZ, 0xfc, !PT ;  /* 0x7ff000001b021812 */ /* 0x000fe200078efcff */
[----:B------:R-:W-:Y:S02]  /*2c80*/  @!P1 IMAD.MOV.U32 R26, RZ, RZ, RZ ;  /* 0x000000ffff1a9224 */ /* 0x000fe400078e00ff */
[----:B------:R-:W-:Y:S02]  /*2c90*/  @P1 IMAD.MOV.U32 R26, RZ, RZ, RZ ;  /* 0x000000ffff1a1224 */ /* 0x000fe400078e00ff */
[----:B------:R-:W-:Y:S01]  /*2ca0*/  @P1 IMAD.MOV.U32 R27, RZ, RZ, R2 ;  /* 0x000000ffff1b1224 */ /* 0x000fe200078e0002 */
[----:B------:R-:W-:Y:S06]  /*2cb0*/  BRA `(.L_x_59) ;  /* 0x0000000000147947 */ /* 0x000fec0003800000 */
.L_x_61:
[----:B------:R-:W-:Y:S01]  /*2cc0*/  LOP3.LUT R27, R19, 0x80000, RZ, 0xfc, !PT ;  /* 0x00080000131b7812 */ /* 0x000fe200078efcff */
[----:B------:R-:W-:Y:S01]  /*2cd0*/  IMAD.MOV.U32 R26, RZ, RZ, R18 ;  /* 0x000000ffff1a7224 */ /* 0x000fe200078e0012 */
[----:B------:R-:W-:Y:S06]  /*2ce0*/  BRA `(.L_x_59) ;  /* 0x0000000000087947 */ /* 0x000fec0003800000 */
.L_x_60:
[----:B------:R-:W-:Y:S01]  /*2cf0*/  LOP3.LUT R27, R21, 0x80000, RZ, 0xfc, !PT ;  /* 0x00080000151b7812 */ /* 0x000fe200078efcff */
[----:B------:R-:W-:-:S07]  /*2d00*/  IMAD.MOV.U32 R26, RZ, RZ, R20 ;  /* 0x000000ffff1a7224 */ /* 0x000fce00078e0014 */
.L_x_59:
[----:B------:R-:W-:Y:S05]  /*2d10*/  BSYNC.RECONVERGENT B2 ;  /* 0x0000000000027941 */ /* 0x000fea0003800200 */
.L_x_57:
[----:B------:R-:W-:Y:S01]  /*2d20*/  IMAD.MOV.U32 R2, RZ, RZ, R0 ;  /* 0x000000ffff027224 */ /* 0x000fe200078e0000 */
[----:B------:R-:W-:-:S04]  /*2d30*/  MOV R3, 0x0 ;  /* 0x0000000000037802 */ /* 0x000fc80000000f00 */
[----:B------:R-:W-:Y:S05]  /*2d40*/  RET.REL.NODEC R2 `(_Z16rmspropv2_kernelIfEvPT_S1_S1_mddddbPKfS3_) ;  /* 0xffffffd002ac7950 */ /* 0x000fea0003c3ffff */
        .weak           $__internal_1_$__cuda_sm20_sqrt_rn_f32_slowpath
        .type           $__internal_1_$__cuda_sm20_sqrt_rn_f32_slowpath,@function
        .size           $__internal_1_$__cuda_sm20_sqrt_rn_f32_slowpath,($__internal_2_$__cuda_sm3x_div_rn_noftz_f32_slowpath - $__internal_1_$__cuda_sm20_sqrt_rn_f32_slowpath)
$__internal_1_$__cuda_sm20_sqrt_rn_f32_slowpath:
[----:B------:R-:W-:-:S13]  /*2d50*/  LOP3.LUT P1, RZ, R0, 0x7fffffff, RZ, 0xc0, !PT ;  /* 0x7fffffff00ff7812 */ /* 0x000fda000782c0ff */
[----:B------:R-:W-:Y:S01]  /*2d60*/  @!P1 IMAD.MOV.U32 R2, RZ, RZ, R0 ;  /* 0x000000ffff029224 */ /* 0x000fe200078e0000 */
[----:B------:R-:W-:Y:S06]  /*2d70*/  @!P1 BRA `(.L_x_62) ;  /* 0x0000000000409947 */ /* 0x000fec0003800000 */
[----:B------:R-:W-:-:S13]  /*2d80*/  FSETP.GEU.FTZ.AND P1, PT, R0, RZ, PT ;  /* 0x000000ff0000720b */ /* 0x000fda0003f3e000 */
[----:B------:R-:W-:Y:S01]  /*2d90*/  @!P1 IMAD.MOV.U32 R2, RZ, RZ, 0x7fffffff ;  /* 0x7fffffffff029424 */ /* 0x000fe200078e00ff */
[----:B------:R-:W-:Y:S06]  /*2da0*/  @!P1 BRA `(.L_x_62) ;  /* 0x0000000000349947 */ /* 0x000fec0003800000 */
[----:B------:R-:W-:-:S13]  /*2db0*/  FSETP.GTU.FTZ.AND P1, PT, |R0|, +INF , PT ;  /* 0x7f8000000000780b */ /* 0x000fda0003f3c200 */
[----:B------:R-:W-:Y:S01]  /*2dc0*/  @P1 FADD.FTZ R2, R0, 1 ;  /* 0x3f80000000021421 */ /* 0x000fe20000010000 */
[----:B------:R-:W-:Y:S06]  /*2dd0*/  @P1 BRA `(.L_x_62) ;  /* 0x0000000000281947 */ /* 0x000fec0003800000 */
[----:B------:R-:W-:-:S13]  /*2de0*/  FSETP.NEU.FTZ.AND P1, PT, |R0|, +INF , PT ;  /* 0x7f8000000000780b */ /* 0x000fda0003f3d200 */
[----:B------:R-:W-:-:S04]  /*2df0*/  @P1 FFMA R3, R0, 1.84467440737095516160e+19, RZ ;  /* 0x5f80000000031823 */ /* 0x000fc800000000ff */
[----:B------:R-:W0:Y:S02]  /*2e00*/  @P1 MUFU.RSQ R2, R3 ;  /* 0x0000000300021308 */ /* 0x000e240000001400 */
[----:B0-----:R-:W-:Y:S01]  /*2e10*/  @P1 FMUL.FTZ R18, R3, R2 ;  /* 0x0000000203121220 */ /* 0x001fe20000410000 */
[----:B------:R-:W-:Y:S01]  /*2e20*/  @P1 FMUL.FTZ R20, R2, 0.5 ;  /* 0x3f00000002141820 */ /* 0x000fe20000410000 */
[----:B------:R-:W-:Y:S02]  /*2e30*/  @!P1 IMAD.MOV.U32 R2, RZ, RZ, R0 ;  /* 0x000000ffff029224 */ /* 0x000fe400078e0000 */
[----:B------:R-:W-:-:S04]  /*2e40*/  @P1 FADD.FTZ R19, -R18, -RZ ;  /* 0x800000ff12131221 */ /* 0x000fc80000010100 */
[----:B------:R-:W-:-:S04]  /*2e50*/  @P1 FFMA R19, R18, R19, R3 ;  /* 0x0000001312131223 */ /* 0x000fc80000000003 */
[----:B------:R-:W-:-:S04]  /*2e60*/  @P1 FFMA R19, R19, R20, R18 ;  /* 0x0000001413131223 */ /* 0x000fc80000000012 */
[----:B------:R-:W-:-:S07]  /*2e70*/  @P1 FMUL.FTZ R2, R19, 2.3283064365386962891e-10 ;  /* 0x2f80000013021820 */ /* 0x000fce0000410000 */
.L_x_62:
[----:B------:R-:W-:Y:S02]  /*2e80*/  IMAD.MOV.U32 R0, RZ, RZ, R2 ;  /* 0x000000ffff007224 */ /* 0x000fe400078e0002 */
[----:B------:R-:W-:Y:S02]  /*2e90*/  IMAD.MOV.U32 R2, RZ, RZ, R21 ;  /* 0x000000ffff027224 */ /* 0x000fe400078e0015 */
[----:B------:R-:W-:-:S04]  /*2ea0*/  IMAD.MOV.U32 R3, RZ, RZ, 0x0 ;  /* 0x00000000ff037424 */ /* 0x000fc800078e00ff */
[----:B------:R-:W-:Y:S05]  /*2eb0*/  RET.REL.NODEC R2 `(_Z16rmspropv2_kernelIfEvPT_S1_S1_mddddbPKfS3_) ;  /* 0xffffffd002507950 */ /* 0x000fea0003c3ffff */
        .weak           $__internal_2_$__cuda_sm3x_div_rn_noftz_f32_slowpath
        .type           $__internal_2_$__cuda_sm3x_div_rn_noftz_f32_slowpath,@function
        .size           $__internal_2_$__cuda_sm3x_div_rn_noftz_f32_slowpath,(.L_x_77 - $__internal_2_$__cuda_sm3x_div_rn_noftz_f32_slowpath)
$__internal_2_$__cuda_sm3x_div_rn_noftz_f32_slowpath:
[----:B------:R-:W-:Y:S01]  /*2ec0*/  SHF.R.U32.HI R18, RZ, 0x17, R3 ;  /* 0x00000017ff127819 */ /* 0x000fe20000011603 */
[----:B------:R-:W-:Y:S01]  /*2ed0*/  BSSY.RECONVERGENT B2, `(.L_x_63) ;  /* 0x0000062000027945 */ /* 0x000fe20003800200 */
[----:B------:R-:W-:Y:S02]  /*2ee0*/  SHF.R.U32.HI R2, RZ, 0x17, R0 ;  /* 0x00000017ff027819 */ /* 0x000fe40000011600 */
[----:B------:R-:W-:Y:S02]  /*2ef0*/  LOP3.LUT R26, R18, 0xff, RZ, 0xc0, !PT ;  /* 0x000000ff121a7812 */ /* 0x000fe400078ec0ff */
[----:B------:R-:W-:-:S03]  /*2f00*/  LOP3.LUT R20, R2, 0xff, RZ, 0xc0, !PT ;  /* 0x000000ff02147812 */ /* 0x000fc600078ec0ff */
[----:B------:R-:W-:Y:S02]  /*2f10*/  VIADD R19, R26, 0xffffffff ;  /* 0xffffffff1a137836 */ /* 0x000fe40000000000 */
[----:B------:R-:W-:-:S03]  /*2f20*/  VIADD R18, R20, 0xffffffff ;  /* 0xffffffff14127836 */ /* 0x000fc60000000000 */
[----:B------:R-:W-:-:S04]  /*2f30*/  ISETP.GT.U32.AND P1, PT, R19, 0xfd, PT ;  /* 0x000000fd1300780c */ /* 0x000fc80003f24070 */
[----:B------:R-:W-:-:S13]  /*2f40*/  ISETP.GT.U32.OR P1, PT, R18, 0xfd, P1 ;  /* 0x000000fd1200780c */ /* 0x000fda0000f24470 */
[----:B------:R-:W-:Y:S01]  /*2f50*/  @!P1 IMAD.MOV.U32 R2, RZ, RZ, RZ ;  /* 0x000000ffff029224 */ /* 0x000fe200078e00ff */
[----:B------:R-:W-:Y:S06]  /*2f60*/  @!P1 BRA `(.L_x_64) ;  /* 0x00000000005c9947 */ /* 0x000fec0003800000 */
[----:B------:R-:W-:Y:S02]  /*2f70*/  FSETP.GTU.FTZ.AND P1, PT, |R0|, +INF , PT ;  /* 0x7f8000000000780b */ /* 0x000fe40003f3c200 */
[----:B------:R-:W-:-:S04]  /*2f80*/  FSETP.GTU.FTZ.AND P2, PT, |R3|, +INF , PT ;  /* 0x7f8000000300780b */ /* 0x000fc80003f5c200 */
[----:B------:R-:W-:-:S13]  /*2f90*/  PLOP3.LUT P1, PT, P1, P2, PT, 0xf8, 0x8f ;  /* 0x00000000008f781c */ /* 0x000fda0000f25f70 */
[----:B------:R-:W-:Y:S05]  /*2fa0*/  @P1 BRA `(.L_x_65) ;  /* 0x00000004004c1947 */ /* 0x000fea0003800000 */
[----:B------:R-:W-:-:S13]  /*2fb0*/  LOP3.LUT P1, RZ, R3, 0x7fffffff, R0, 0xc8, !PT ;  /* 0x7fffffff03ff7812 */ /* 0x000fda000782c800 */
[----:B------:R-:W-:Y:S05]  /*2fc0*/  @!P1 BRA `(.L_x_66) ;  /* 0x00000004003c9947 */ /* 0x000fea0003800000 */
[C---:B------:R-:W-:Y:S02]  /*2fd0*/  FSETP.NEU.FTZ.AND P2, PT, |R0|.reuse, +INF , PT ;  /* 0x7f8000000000780b */ /* 0x040fe40003f5d200 */
[----:B------:R-:W-:Y:S02]  /*2fe0*/  FSETP.NEU.FTZ.AND P3, PT, |R3|, +INF , PT ;  /* 0x7f8000000300780b */ /* 0x000fe40003f7d200 */
[----:B------:R-:W-:-:S11]  /*2ff0*/  FSETP.NEU.FTZ.AND P1, PT, |R0|, +INF , PT ;  /* 0x7f8000000000780b */ /* 0x000fd60003f3d200 */
[----:B------:R-:W-:Y:S05]  /*3000*/  @!P3 BRA !P2, `(.L_x_66) ;  /* 0x00000004002cb947 */ /* 0x000fea0005000000 */
[----:B------:R-:W-:-:S04]  /*3010*/  LOP3.LUT P2, RZ, R0, 0x7fffffff, RZ, 0xc0, !PT ;  /* 0x7fffffff00ff7812 */ /* 0x000fc8000784c0ff */
[----:B------:R-:W-:-:S13]  /*3020*/  PLOP3.LUT P2, PT, P3, P2, PT, 0x2f, 0xf2 ;  /* 0x0000000000f2781c */ /* 0x000fda0001f44577 */
[----:B------:R-:W-:Y:S05]  /*3030*/  @P2 BRA `(.L_x_67) ;  /* 0x0000000400182947 */ /* 0x000fea0003800000 */
[----:B------:R-:W-:-:S04]  /*3040*/  LOP3.LUT P2, RZ, R3, 0x7fffffff, RZ, 0xc0, !PT ;  /* 0x7fffffff03ff7812 */ /* 0x000fc8000784c0ff */
[----:B------:R-:W-:-:S13]  /*3050*/  PLOP3.LUT P1, PT, P1, P2, PT, 0x2f, 0xf2 ;  /* 0x0000000000f2781c */ /* 0x000fda0000f24577 */
[----:B------:R-:W-:Y:S05]  /*3060*/  @P1 BRA `(.L_x_68) ;  /* 0x0000000400001947 */ /* 0x000fea0003800000 */
[----:B------:R-:W-:Y:S02]  /*3070*/  ISETP.GE.AND P1, PT, R18, RZ, PT ;  /* 0x000000ff1200720c */ /* 0x000fe40003f26270 */
[----:B------:R-:W-:-:S11]  /*3080*/  ISETP.GE.AND P2, PT, R19, RZ, PT ;  /* 0x000000ff1300720c */ /* 0x000fd60003f46270 */
[----:B------:R-:W-:Y:S02]  /*3090*/  @P1 IMAD.MOV.U32 R2, RZ, RZ, RZ ;  /* 0x000000ffff021224 */ /* 0x000fe400078e00ff */
[----:B------:R-:W-:Y:S01]  /*30a0*/  @!P1 FFMA R0, R0, 1.84467440737095516160e+19, RZ ;  /* 0x5f80000000009823 */ /* 0x000fe200000000ff */
[----:B------:R-:W-:Y:S02]  /*30b0*/  @!P1 IMAD.MOV.U32 R2, RZ, RZ, -0x40 ;  /* 0xffffffc0ff029424 */ /* 0x000fe400078e00ff */
[----:B------:R-:W-:Y:S02]  /*30c0*/  @!P2 FFMA R3, R3, 1.84467440737095516160e+19, RZ ;  /* 0x5f8000000303a823 */ /* 0x000fe400000000ff */
[----:B------:R-:W-:-:S07]  /*30d0*/  @!P2 VIADD R2, R2, 0x40 ;  /* 0x000000400202a836 */ /* 0x000fce0000000000 */
.L_x_64:
[----:B------:R-:W-:Y:S01]  /*30e0*/  LEA R18, R26, 0xc0800000, 0x17 ;  /* 0xc08000001a127811 */ /* 0x000fe200078eb8ff */
[----:B------:R-:W-:Y:S03]  /*30f0*/  BSSY.RECONVERGENT B3, `(.L_x_69) ;  /* 0x0000036000037945 */ /* 0x000fe60003800200 */
[----:B------:R-:W-:Y:S01]  /*3100*/  IADD3 R18, PT, PT, -R18, R3, RZ ;  /* 0x0000000312127210 */ /* 0x000fe20007ffe1ff */
[----:B------:R-:W-:-:S03]  /*3110*/  VIADD R3, R20, 0xffffff81 ;  /* 0xffffff8114037836 */ /* 0x000fc60000000000 */
[----:B------:R-:W0:Y:S01]  /*3120*/  MUFU.RCP R19, R18 ;  /* 0x0000001200137308 */ /* 0x000e220000001000 */
[----:B------:R-:W-:Y:S01]  /*3130*/  FADD.FTZ R21, -R18, -RZ ;  /* 0x800000ff12157221 */ /* 0x000fe20000010100 */
[C---:B------:R-:W-:Y:S01]  /*3140*/  IMAD R0, R3.reuse, -0x800000, R0 ;  /* 0xff80000003007824 */ /* 0x040fe200078e0200 */
[----:B------:R-:W-:-:S05]  /*3150*/  IADD3 R3, PT, PT, R3, 0x7f, -R26 ;  /* 0x0000007f03037810 */ /* 0x000fca0007ffe81a */
[----:B------:R-:W-:Y:S02]  /*3160*/  IMAD.IADD R3, R3, 0x1, R2 ;  /* 0x0000000103037824 */ /* 0x000fe400078e0202 */
[----:B0-----:R-:W-:-:S04]  /*3170*/  FFMA R20, R19, R21, 1 ;  /* 0x3f80000013147423 */ /* 0x001fc80000000015 */
[----:B------:R-:W-:-:S04]  /*3180*/  FFMA R32, R19, R20, R19 ;  /* 0x0000001413207223 */ /* 0x000fc80000000013 */
[----:B------:R-:W-:-:S04]  /*3190*/  FFMA R19, R0, R32, RZ ;  /* 0x0000002000137223 */ /* 0x000fc800000000ff */
[----:B------:R-:W-:-:S04]  /*31a0*/  FFMA R20, R21, R19, R0 ;  /* 0x0000001315147223 */ /* 0x000fc80000000000 */
[----:B------:R-:W-:-:S04]  /*31b0*/  FFMA R23, R32, R20, R19 ;  /* 0x0000001420177223 */ /* 0x000fc80000000013 */
[----:B------:R-:W-:-:S04]  /*31c0*/  FFMA R20, R21, R23, R0 ;  /* 0x0000001715147223 */ /* 0x000fc80000000000 */
[----:B------:R-:W-:-:S05]  /*31d0*/  FFMA R19, R32, R20, R23 ;  /* 0x0000001420137223 */ /* 0x000fca0000000017 */
[----:B------:R-:W-:-:S04]  /*31e0*/  SHF.R.U32.HI R0, RZ, 0x17, R19 ;  /* 0x00000017ff007819 */ /* 0x000fc80000011613 */
[----:B------:R-:W-:-:S05]  /*31f0*/  LOP3.LUT R0, R0, 0xff, RZ, 0xc0, !PT ;  /* 0x000000ff00007812 */ /* 0x000fca00078ec0ff */
[----:B------:R-:W-:-:S04]  /*3200*/  IMAD.IADD R18, R0, 0x1, R3 ;  /* 0x0000000100127824 */ /* 0x000fc800078e0203 */
[----:B------:R-:W-:-:S05]  /*3210*/  VIADD R0, R18, 0xffffffff ;  /* 0xffffffff12007836 */ /* 0x000fca0000000000 */
[----:B------:R-:W-:-:S13]  /*3220*/  ISETP.GE.U32.AND P1, PT, R0, 0xfe, PT ;  /* 0x000000fe0000780c */ /* 0x000fda0003f26070 */
[----:B------:R-:W-:Y:S05]  /*3230*/  @!P1 BRA `(.L_x_70) ;  /* 0x0000000000809947 */ /* 0x000fea0003800000 */
[----:B------:R-:W-:-:S13]  /*3240*/  ISETP.GT.AND P1, PT, R18, 0xfe, PT ;  /* 0x000000fe1200780c */ /* 0x000fda0003f24270 */
[----:B------:R-:W-:Y:S05]  /*3250*/  @P1 BRA `(.L_x_71) ;  /* 0x00000000006c1947 */ /* 0x000fea0003800000 */
[----:B------:R-:W-:-:S13]  /*3260*/  ISETP.GE.AND P1, PT, R18, 0x1, PT ;  /* 0x000000011200780c */ /* 0x000fda0003f26270 */
[----:B------:R-:W-:Y:S05]  /*3270*/  @P1 BRA `(.L_x_72) ;  /* 0x0000000000741947 */ /* 0x000fea0003800000 */
[----:B------:R-:W-:Y:S02]  /*3280*/  ISETP.GE.AND P1, PT, R18, -0x18, PT ;  /* 0xffffffe81200780c */ /* 0x000fe40003f26270 */
[----:B------:R-:W-:-:S11]  /*3290*/  LOP3.LUT R19, R19, 0x80000000, RZ, 0xc0, !PT ;  /* 0x8000000013137812 */ /* 0x000fd600078ec0ff */
[----:B------:R-:W-:Y:S05]  /*32a0*/  @!P1 BRA `(.L_x_72) ;  /* 0x0000000000689947 */ /* 0x000fea0003800000 */
[-CC-:B------:R-:W-:Y:S01]  /*32b0*/  FFMA.RZ R0, R32, R20.reuse, R23.reuse ;  /* 0x0000001420007223 */ /* 0x180fe2000000c017 */
[----:B------:R-:W-:Y:S02]  /*32c0*/  VIADD R21, R18, 0x20 ;  /* 0x0000002012157836 */ /* 0x000fe40000000000 */
[-CC-:B------:R-:W-:Y:S01]  /*32d0*/  FFMA.RM R3, R32, R20.reuse, R23.reuse ;  /* 0x0000001420037223 */ /* 0x180fe20000004017 */
[----:B------:R-:W-:Y:S02]  /*32e0*/  ISETP.NE.AND P3, PT, R18, RZ, PT ;  /* 0x000000ff1200720c */ /* 0x000fe40003f65270 */
[----:B------:R-:W-:Y:S01]  /*32f0*/  LOP3.LUT R2, R0, 0x7fffff, RZ, 0xc0, !PT ;  /* 0x007fffff00027812 */ /* 0x000fe200078ec0ff */
[----:B------:R-:W-:Y:S01]  /*3300*/  FFMA.RP R0, R32, R20, R23 ;  /* 0x0000001420007223 */ /* 0x000fe20000008017 */
[----:B------:R-:W-:Y:S01]  /*3310*/  ISETP.NE.AND P2, PT, R18, RZ, PT ;  /* 0x000000ff1200720c */ /* 0x000fe20003f45270 */
[----:B------:R-:W-:Y:S01]  /*3320*/  IMAD.MOV R18, RZ, RZ, -R18 ;  /* 0x000000ffff127224 */ /* 0x000fe200078e0a12 */
[----:B------:R-:W-:-:S02]  /*3330*/  LOP3.LUT R2, R2, 0x800000, RZ, 0xfc, !PT ;  /* 0x0080000002027812 */ /* 0x000fc400078efcff */
[----:B------:R-:W-:Y:S02]  /*3340*/  FSETP.NEU.FTZ.AND P1, PT, R0, R3, PT ;  /* 0x000000030000720b */ /* 0x000fe40003f3d000 */
[----:B------:R-:W-:Y:S02]  /*3350*/  SHF.L.U32 R21, R2, R21, RZ ;  /* 0x0000001502157219 */ /* 0x000fe400000006ff */
[----:B------:R-:W-:Y:S02]  /*3360*/  SEL R3, R18, RZ, P3 ;  /* 0x000000ff12037207 */ /* 0x000fe40001800000 */
[----:B------:R-:W-:Y:S02]  /*3370*/  ISETP.NE.AND P2, PT, R21, RZ, P2 ;  /* 0x000000ff1500720c */ /* 0x000fe40001745270 */
[----:B------:R-:W-:Y:S02]  /*3380*/  SHF.R.U32.HI R3, RZ, R3, R2 ;  /* 0x00000003ff037219 */ /* 0x000fe40000011602 */
[----:B------:R-:W-:-:S02]  /*3390*/  PLOP3.LUT P1, PT, P1, P2, PT, 0xf8, 0x8f ;  /* 0x00000000008f781c */ /* 0x000fc40000f25f70 */
[----:B------:R-:W-:Y:S02]  /*33a0*/  SHF.R.U32.HI R21, RZ, 0x1, R3 ;  /* 0x00000001ff157819 */ /* 0x000fe40000011603 */
[----:B------:R-:W-:-:S04]  /*33b0*/  SEL R0, RZ, 0x1, !P1 ;  /* 0x00000001ff007807 */ /* 0x000fc80004800000 */
[----:B------:R-:W-:-:S04]  /*33c0*/  LOP3.LUT R0, R0, 0x1, R21, 0xf8, !PT ;  /* 0x0000000100007812 */ /* 0x000fc800078ef815 */
[----:B------:R-:W-:-:S05]  /*33d0*/  LOP3.LUT R0, R0, R3, RZ, 0xc0, !PT ;  /* 0x0000000300007212 */ /* 0x000fca00078ec0ff */
[----:B------:R-:W-:-:S05]  /*33e0*/  IMAD.IADD R0, R21, 0x1, R0 ;  /* 0x0000000115007824 */ /* 0x000fca00078e0200 */
[----:B------:R-:W-:Y:S01]  /*33f0*/  LOP3.LUT R19, R0, R19, RZ, 0xfc, !PT ;  /* 0x0000001300137212 */ /* 0x000fe200078efcff */
[----:B------:R-:W-:Y:S06]  /*3400*/  BRA `(.L_x_72) ;  /* 0x0000000000107947 */ /* 0x000fec0003800000 */
.L_x_71:
[----:B------:R-:W-:-:S04]  /*3410*/  LOP3.LUT R19, R19, 0x80000000, RZ, 0xc0, !PT ;  /* 0x8000000013137812 */ /* 0x000fc800078ec0ff */
[----:B------:R-:W-:Y:S01]  /*3420*/  LOP3.LUT R19, R19, 0x7f800000, RZ, 0xfc, !PT ;  /* 0x7f80000013137812 */ /* 0x000fe200078efcff */
[----:B------:R-:W-:Y:S06]  /*3430*/  BRA `(.L_x_72) ;  /* 0x0000000000047947 */ /* 0x000fec0003800000 */
.L_x_70:
[----:B------:R-:W-:-:S07]  /*3440*/  IMAD R19, R3, 0x800000, R19 ;  /* 0x0080000003137824 */ /* 0x000fce00078e0213 */
.L_x_72:
[----:B------:R-:W-:Y:S05]  /*3450*/  BSYNC.RECONVERGENT B3 ;  /* 0x0000000000037941 */ /* 0x000fea0003800200 */
.L_x_69:
[----:B------:R-:W-:Y:S05]  /*3460*/  BRA `(.L_x_73) ;  /* 0x0000000000207947 */ /* 0x000fea0003800000 */
.L_x_68:
[----:B------:R-:W-:-:S04]  /*3470*/  LOP3.LUT R0, R3, 0x80000000, R0, 0x48, !PT ;  /* 0x8000000003007812 */ /* 0x000fc800078e4800 */
[----:B------:R-:W-:Y:S01]  /*3480*/  LOP3.LUT R19, R0, 0x7f800000, RZ, 0xfc, !PT ;  /* 0x7f80000000137812 */ /* 0x000fe200078efcff */
[----:B------:R-:W-:Y:S06]  /*3490*/  BRA `(.L_x_73) ;  /* 0x0000000000147947 */ /* 0x000fec0003800000 */
.L_x_67:
[----:B------:R-:W-:Y:S01]  /*34a0*/  LOP3.LUT R19, R3, 0x80000000, R0, 0x48, !PT ;  /* 0x8000000003137812 */ /* 0x000fe200078e4800 */
[----:B------:R-:W-:Y:S06]  /*34b0*/  BRA `(.L_x_73) ;  /* 0x00000000000c7947 */ /* 0x000fec0003800000 */
.L_x_66:
[----:B------:R-:W0:Y:S01]  /*34c0*/  MUFU.RSQ R19, -QNAN ;  /* 0xffc0000000137908 */ /* 0x000e220000001400 */
[----:B------:R-:W-:Y:S05]  /*34d0*/  BRA `(.L_x_73) ;  /* 0x0000000000047947 */ /* 0x000fea0003800000 */
.L_x_65:
[----:B------:R-:W-:-:S07]  /*34e0*/  FADD.FTZ R19, R0, R3 ;  /* 0x0000000300137221 */ /* 0x000fce0000010000 */
.L_x_73:
[----:B------:R-:W-:Y:S05]  /*34f0*/  BSYNC.RECONVERGENT B2 ;  /* 0x0000000000027941 */ /* 0x000fea0003800200 */
.L_x_63:
[----:B------:R-:W-:Y:S02]  /*3500*/  IMAD.MOV.U32 R2, RZ, RZ, R22 ;  /* 0x000000ffff027224 */ /* 0x000fe400078e0016 */
[----:B------:R-:W-:-:S04]  /*3510*/  IMAD.MOV.U32 R3, RZ, RZ, 0x0 ;  /* 0x00000000ff037424 */ /* 0x000fc800078e00ff */
[----:B0-----:R-:W-:Y:S05]  /*3520*/  RET.REL.NODEC R2 `(_Z16rmspropv2_kernelIfEvPT_S1_S1_mddddbPKfS3_) ;  /* 0xffffffc802b47950 */ /* 0x001fea0003c3ffff */
.L_x_74:
[----:B------:R-:W-:-:S00]  /*3530*/  BRA `(.L_x_74) ;  /* 0xfffffffc00fc7947 */ /* 0x000fc0000383ffff */
[----:B------:R-:W-:-:S00]  /*3540*/  NOP ;  /* 0x0000000000007918 */ /* 0x000fc00000000000 */
        /* <DEDUP_REMOVED lines=11> */
.L_x_77:


//--------------------- .nv.global.init           --------------------------
	.section	.nv.global.init,"aw",@progbits
.nv.global.init:
	.type		$str,@object
	.size		$str,(.L_0 - $str)
$str:
        /*0000*/ 	.byte	0x55, 0x73, 0x69, 0x6e, 0x67, 0x20, 0x73, 0x6c, 0x6f, 0x77, 0x20, 0x70, 0x61, 0x74, 0x68, 0x20
        /*0010*/ 	.byte	0x64, 0x75, 0x65, 0x20, 0x74, 0x6f, 0x20, 0x61, 0x6c, 0x69, 0x67, 0x6e, 0x6d, 0x65, 0x6e, 0x74
        /*0020*/ 	.byte	0x20, 0x6f, 0x72, 0x20, 0x49, 0x4c, 0x50, 0x20, 0x63, 0x6f, 0x6e, 0x73, 0x74, 0x72, 0x61, 0x69
        /*0030*/ 	.byte	0x6e, 0x74, 0x73, 0x2e, 0x0a, 0x00
.L_0:


//--------------------- .nv.shared.reserved.0     --------------------------
	.section	.nv.shared.reserved.0,"aw",@nobits
	.weak		__nv_reservedSMEM_offset_0_alias
	.size		__nv_reservedSMEM_offset_0_alias, 0, 64
	.other		__nv_reservedSMEM_offset_0_alias,@"STO_CUDA_RESERVED_SHARED STV_DEFAULT"
__nv_reservedSMEM_offset_0_alias:
	.zero		0
	.zero		64


//--------------------- .nv.constant0._Z16rmspropv2_kernelIfEvPT_S1_S1_mddddbPKfS3_ --------------------------
	.section	.nv.constant0._Z16rmspropv2_kernelIfEvPT_S1_S1_mddddbPKfS3_,"a",@progbits
	.sectionflags	@""
	.align	4
.nv.constant0._Z16rmspropv2_kernelIfEvPT_S1_S1_mddddbPKfS3_:
	.zero		984


//--------------------- SYMBOLS --------------------------

	.type		.nv.reservedSmem.offset0,@object
	.size		.nv.reservedSmem.offset0,0x4
	.type		vprintf,@function
